//
// Generated by NVIDIA NVVM Compiler
//
// Compiler Build ID: CL-36424714
// Cuda compilation tools, release 13.0, V13.0.88
// Based on NVVM 20.0.0
//

.version 9.0
.target sm_100
.address_size 64

	// .globl	_Z22initialize_norm_kernelPffffiP17curandStateXORWOWm
.global .align 4 .b8 precalc_xorwow_matrix[102400];
.global .align 4 .b8 precalc_xorwow_offset_matrix[102400];
.global .align 4 .b8 mrg32k3aM1[2304];
.global .align 4 .b8 mrg32k3aM2[2304];
.global .align 4 .b8 mrg32k3aM1SubSeq[2016];
.global .align 4 .b8 mrg32k3aM2SubSeq[2016];
.global .align 4 .b8 mrg32k3aM1Seq[2304];
.global .align 4 .b8 mrg32k3aM2Seq[2304];
.const .align 8 .b8 __cr_lgamma_table[72];

.visible .entry _Z22initialize_norm_kernelPffffiP17curandStateXORWOWm(
	.param .u64 .ptr .align 1 _Z22initialize_norm_kernelPffffiP17curandStateXORWOWm_param_0,
	.param .f32 _Z22initialize_norm_kernelPffffiP17curandStateXORWOWm_param_1,
	.param .f32 _Z22initialize_norm_kernelPffffiP17curandStateXORWOWm_param_2,
	.param .f32 _Z22initialize_norm_kernelPffffiP17curandStateXORWOWm_param_3,
	.param .u32 _Z22initialize_norm_kernelPffffiP17curandStateXORWOWm_param_4,
	.param .u64 .ptr .align 1 _Z22initialize_norm_kernelPffffiP17curandStateXORWOWm_param_5,
	.param .u64 _Z22initialize_norm_kernelPffffiP17curandStateXORWOWm_param_6
)
{
	.reg .pred 	%p<28>;
	.reg .b32 	%r<467>;
	.reg .b32 	%f<37>;
	.reg .b64 	%rd<23>;

	ld.param.u64 	%rd8, [_Z22initialize_norm_kernelPffffiP17curandStateXORWOWm_param_0];
	ld.param.f32 	%f1, [_Z22initialize_norm_kernelPffffiP17curandStateXORWOWm_param_1];
	ld.param.f32 	%f2, [_Z22initialize_norm_kernelPffffiP17curandStateXORWOWm_param_2];
	ld.param.f32 	%f3, [_Z22initialize_norm_kernelPffffiP17curandStateXORWOWm_param_3];
	ld.param.u32 	%r204, [_Z22initialize_norm_kernelPffffiP17curandStateXORWOWm_param_4];
	ld.param.u64 	%rd9, [_Z22initialize_norm_kernelPffffiP17curandStateXORWOWm_param_5];
	ld.param.u64 	%rd10, [_Z22initialize_norm_kernelPffffiP17curandStateXORWOWm_param_6];
	mov.u32 	%r205, %tid.x;
	mov.u32 	%r206, %ctaid.x;
	mov.u32 	%r207, %ntid.x;
	mad.lo.s32 	%r1, %r206, %r207, %r205;
	setp.ge.s32 	%p1, %r1, %r204;
	@%p1 bra 	$L__BB0_44;
	cvta.to.global.u64 	%rd11, %rd9;
	cvt.s64.s32 	%rd1, %r1;
	mul.wide.s32 	%rd12, %r1, 48;
	add.s64 	%rd2, %rd11, %rd12;
	cvt.u32.u64 	%r208, %rd10;
	xor.b32  	%r209, %r208, -1429050551;
	mul.lo.s32 	%r210, %r209, 1099087573;
	{ .reg .b32 tmp; mov.b64 {tmp, %r211}, %rd10; }
	xor.b32  	%r212, %r211, -136515619;
	mul.lo.s32 	%r213, %r212, -1703105765;
	add.s32 	%r214, %r210, %r213;
	add.s32 	%r2, %r214, 6615241;
	add.s32 	%r381, %r210, 123456789;
	st.global.v2.u32 	[%rd2], {%r2, %r381};
	xor.b32  	%r380, %r210, 362436069;
	add.s32 	%r379, %r213, 521288629;
	st.global.v2.u32 	[%rd2+8], {%r380, %r379};
	xor.b32  	%r378, %r213, 88675123;
	add.s32 	%r377, %r210, 5783321;
	st.global.v2.u32 	[%rd2+16], {%r378, %r377};
	setp.eq.s32 	%p2, %r1, 0;
	@%p2 bra 	$L__BB0_43;
	mov.b32 	%r363, 0;
	mov.u64 	%rd22, %rd1;
$L__BB0_3:
	and.b64  	%rd4, %rd22, 3;
	setp.eq.s64 	%p3, %rd4, 0;
	@%p3 bra 	$L__BB0_42;
	mul.wide.u32 	%rd13, %r363, 3200;
	mov.u64 	%rd14, precalc_xorwow_matrix;
	add.s64 	%rd5, %rd14, %rd13;
	cvt.u32.u64 	%r14, %rd4;
	mov.b32 	%r364, 0;
$L__BB0_5:
	mov.b32 	%r377, 0;
	mov.u32 	%r378, %r377;
	mov.u32 	%r379, %r377;
	mov.u32 	%r380, %r377;
	mov.u32 	%r381, %r377;
	mov.u32 	%r370, %r377;
$L__BB0_6:
	mul.wide.u32 	%rd15, %r370, 4;
	add.s64 	%rd16, %rd2, %rd15;
	ld.global.u32 	%r22, [%rd16+4];
	shl.b32 	%r23, %r370, 5;
	mov.b32 	%r376, 0;
$L__BB0_7:
	.pragma "nounroll";
	shr.u32 	%r219, %r22, %r376;
	and.b32  	%r220, %r219, 1;
	setp.eq.b32 	%p4, %r220, 1;
	not.pred 	%p5, %p4;
	add.s32 	%r221, %r23, %r376;
	mul.lo.s32 	%r222, %r221, 5;
	mul.wide.u32 	%rd17, %r222, 4;
	add.s64 	%rd6, %rd5, %rd17;
	@%p5 bra 	$L__BB0_9;
	ld.global.u32 	%r223, [%rd6];
	xor.b32  	%r381, %r381, %r223;
	ld.global.u32 	%r224, [%rd6+4];
	xor.b32  	%r380, %r380, %r224;
	ld.global.u32 	%r225, [%rd6+8];
	xor.b32  	%r379, %r379, %r225;
	ld.global.u32 	%r226, [%rd6+12];
	xor.b32  	%r378, %r378, %r226;
	ld.global.u32 	%r227, [%rd6+16];
	xor.b32  	%r377, %r377, %r227;
$L__BB0_9:
	and.b32  	%r229, %r219, 2;
	setp.eq.s32 	%p6, %r229, 0;
	@%p6 bra 	$L__BB0_11;
	ld.global.u32 	%r230, [%rd6+20];
	xor.b32  	%r381, %r381, %r230;
	ld.global.u32 	%r231, [%rd6+24];
	xor.b32  	%r380, %r380, %r231;
	ld.global.u32 	%r232, [%rd6+28];
	xor.b32  	%r379, %r379, %r232;
	ld.global.u32 	%r233, [%rd6+32];
	xor.b32  	%r378, %r378, %r233;
	ld.global.u32 	%r234, [%rd6+36];
	xor.b32  	%r377, %r377, %r234;
$L__BB0_11:
	and.b32  	%r236, %r219, 4;
	setp.eq.s32 	%p7, %r236, 0;
	@%p7 bra 	$L__BB0_13;
	ld.global.u32 	%r237, [%rd6+40];
	xor.b32  	%r381, %r381, %r237;
	ld.global.u32 	%r238, [%rd6+44];
	xor.b32  	%r380, %r380, %r238;
	ld.global.u32 	%r239, [%rd6+48];
	xor.b32  	%r379, %r379, %r239;
	ld.global.u32 	%r240, [%rd6+52];
	xor.b32  	%r378, %r378, %r240;
	ld.global.u32 	%r241, [%rd6+56];
	xor.b32  	%r377, %r377, %r241;
$L__BB0_13:
	and.b32  	%r243, %r219, 8;
	setp.eq.s32 	%p8, %r243, 0;
	@%p8 bra 	$L__BB0_15;
	ld.global.u32 	%r244, [%rd6+60];
	xor.b32  	%r381, %r381, %r244;
	ld.global.u32 	%r245, [%rd6+64];
	xor.b32  	%r380, %r380, %r245;
	ld.global.u32 	%r246, [%rd6+68];
	xor.b32  	%r379, %r379, %r246;
	ld.global.u32 	%r247, [%rd6+72];
	xor.b32  	%r378, %r378, %r247;
	ld.global.u32 	%r248, [%rd6+76];
	xor.b32  	%r377, %r377, %r248;
$L__BB0_15:
	and.b32  	%r250, %r219, 16;
	setp.eq.s32 	%p9, %r250, 0;
	@%p9 bra 	$L__BB0_17;
	ld.global.u32 	%r251, [%rd6+80];
	xor.b32  	%r381, %r381, %r251;
	ld.global.u32 	%r252, [%rd6+84];
	xor.b32  	%r380, %r380, %r252;
	ld.global.u32 	%r253, [%rd6+88];
	xor.b32  	%r379, %r379, %r253;
	ld.global.u32 	%r254, [%rd6+92];
	xor.b32  	%r378, %r378, %r254;
	ld.global.u32 	%r255, [%rd6+96];
	xor.b32  	%r377, %r377, %r255;
$L__BB0_17:
	and.b32  	%r257, %r219, 32;
	setp.eq.s32 	%p10, %r257, 0;
	@%p10 bra 	$L__BB0_19;
	ld.global.u32 	%r258, [%rd6+100];
	xor.b32  	%r381, %r381, %r258;
	ld.global.u32 	%r259, [%rd6+104];
	xor.b32  	%r380, %r380, %r259;
	ld.global.u32 	%r260, [%rd6+108];
	xor.b32  	%r379, %r379, %r260;
	ld.global.u32 	%r261, [%rd6+112];
	xor.b32  	%r378, %r378, %r261;
	ld.global.u32 	%r262, [%rd6+116];
	xor.b32  	%r377, %r377, %r262;
$L__BB0_19:
	and.b32  	%r264, %r219, 64;
	setp.eq.s32 	%p11, %r264, 0;
	@%p11 bra 	$L__BB0_21;
	ld.global.u32 	%r265, [%rd6+120];
	xor.b32  	%r381, %r381, %r265;
	ld.global.u32 	%r266, [%rd6+124];
	xor.b32  	%r380, %r380, %r266;
	ld.global.u32 	%r267, [%rd6+128];
	xor.b32  	%r379, %r379, %r267;
	ld.global.u32 	%r268, [%rd6+132];
	xor.b32  	%r378, %r378, %r268;
	ld.global.u32 	%r269, [%rd6+136];
	xor.b32  	%r377, %r377, %r269;
$L__BB0_21:
	and.b32  	%r271, %r219, 128;
	setp.eq.s32 	%p12, %r271, 0;
	@%p12 bra 	$L__BB0_23;
	ld.global.u32 	%r272, [%rd6+140];
	xor.b32  	%r381, %r381, %r272;
	ld.global.u32 	%r273, [%rd6+144];
	xor.b32  	%r380, %r380, %r273;
	ld.global.u32 	%r274, [%rd6+148];
	xor.b32  	%r379, %r379, %r274;
	ld.global.u32 	%r275, [%rd6+152];
	xor.b32  	%r378, %r378, %r275;
	ld.global.u32 	%r276, [%rd6+156];
	xor.b32  	%r377, %r377, %r276;
$L__BB0_23:
	and.b32  	%r278, %r219, 256;
	setp.eq.s32 	%p13, %r278, 0;
	@%p13 bra 	$L__BB0_25;
	ld.global.u32 	%r279, [%rd6+160];
	xor.b32  	%r381, %r381, %r279;
	ld.global.u32 	%r280, [%rd6+164];
	xor.b32  	%r380, %r380, %r280;
	ld.global.u32 	%r281, [%rd6+168];
	xor.b32  	%r379, %r379, %r281;
	ld.global.u32 	%r282, [%rd6+172];
	xor.b32  	%r378, %r378, %r282;
	ld.global.u32 	%r283, [%rd6+176];
	xor.b32  	%r377, %r377, %r283;
$L__BB0_25:
	and.b32  	%r285, %r219, 512;
	setp.eq.s32 	%p14, %r285, 0;
	@%p14 bra 	$L__BB0_27;
	ld.global.u32 	%r286, [%rd6+180];
	xor.b32  	%r381, %r381, %r286;
	ld.global.u32 	%r287, [%rd6+184];
	xor.b32  	%r380, %r380, %r287;
	ld.global.u32 	%r288, [%rd6+188];
	xor.b32  	%r379, %r379, %r288;
	ld.global.u32 	%r289, [%rd6+192];
	xor.b32  	%r378, %r378, %r289;
	ld.global.u32 	%r290, [%rd6+196];
	xor.b32  	%r377, %r377, %r290;
$L__BB0_27:
	and.b32  	%r292, %r219, 1024;
	setp.eq.s32 	%p15, %r292, 0;
	@%p15 bra 	$L__BB0_29;
	ld.global.u32 	%r293, [%rd6+200];
	xor.b32  	%r381, %r381, %r293;
	ld.global.u32 	%r294, [%rd6+204];
	xor.b32  	%r380, %r380, %r294;
	ld.global.u32 	%r295, [%rd6+208];
	xor.b32  	%r379, %r379, %r295;
	ld.global.u32 	%r296, [%rd6+212];
	xor.b32  	%r378, %r378, %r296;
	ld.global.u32 	%r297, [%rd6+216];
	xor.b32  	%r377, %r377, %r297;
$L__BB0_29:
	and.b32  	%r299, %r219, 2048;
	setp.eq.s32 	%p16, %r299, 0;
	@%p16 bra 	$L__BB0_31;
	ld.global.u32 	%r300, [%rd6+220];
	xor.b32  	%r381, %r381, %r300;
	ld.global.u32 	%r301, [%rd6+224];
	xor.b32  	%r380, %r380, %r301;
	ld.global.u32 	%r302, [%rd6+228];
	xor.b32  	%r379, %r379, %r302;
	ld.global.u32 	%r303, [%rd6+232];
	xor.b32  	%r378, %r378, %r303;
	ld.global.u32 	%r304, [%rd6+236];
	xor.b32  	%r377, %r377, %r304;
$L__BB0_31:
	and.b32  	%r306, %r219, 4096;
	setp.eq.s32 	%p17, %r306, 0;
	@%p17 bra 	$L__BB0_33;
	ld.global.u32 	%r307, [%rd6+240];
	xor.b32  	%r381, %r381, %r307;
	ld.global.u32 	%r308, [%rd6+244];
	xor.b32  	%r380, %r380, %r308;
	ld.global.u32 	%r309, [%rd6+248];
	xor.b32  	%r379, %r379, %r309;
	ld.global.u32 	%r310, [%rd6+252];
	xor.b32  	%r378, %r378, %r310;
	ld.global.u32 	%r311, [%rd6+256];
	xor.b32  	%r377, %r377, %r311;
$L__BB0_33:
	and.b32  	%r313, %r219, 8192;
	setp.eq.s32 	%p18, %r313, 0;
	@%p18 bra 	$L__BB0_35;
	ld.global.u32 	%r314, [%rd6+260];
	xor.b32  	%r381, %r381, %r314;
	ld.global.u32 	%r315, [%rd6+264];
	xor.b32  	%r380, %r380, %r315;
	ld.global.u32 	%r316, [%rd6+268];
	xor.b32  	%r379, %r379, %r316;
	ld.global.u32 	%r317, [%rd6+272];
	xor.b32  	%r378, %r378, %r317;
	ld.global.u32 	%r318, [%rd6+276];
	xor.b32  	%r377, %r377, %r318;
$L__BB0_35:
	and.b32  	%r320, %r219, 16384;
	setp.eq.s32 	%p19, %r320, 0;
	@%p19 bra 	$L__BB0_37;
	ld.global.u32 	%r321, [%rd6+280];
	xor.b32  	%r381, %r381, %r321;
	ld.global.u32 	%r322, [%rd6+284];
	xor.b32  	%r380, %r380, %r322;
	ld.global.u32 	%r323, [%rd6+288];
	xor.b32  	%r379, %r379, %r323;
	ld.global.u32 	%r324, [%rd6+292];
	xor.b32  	%r378, %r378, %r324;
	ld.global.u32 	%r325, [%rd6+296];
	xor.b32  	%r377, %r377, %r325;
$L__BB0_37:
	and.b32  	%r327, %r219, 32768;
	setp.eq.s32 	%p20, %r327, 0;
	@%p20 bra 	$L__BB0_39;
	ld.global.u32 	%r328, [%rd6+300];
	xor.b32  	%r381, %r381, %r328;
	ld.global.u32 	%r329, [%rd6+304];
	xor.b32  	%r380, %r380, %r329;
	ld.global.u32 	%r330, [%rd6+308];
	xor.b32  	%r379, %r379, %r330;
	ld.global.u32 	%r331, [%rd6+312];
	xor.b32  	%r378, %r378, %r331;
	ld.global.u32 	%r332, [%rd6+316];
	xor.b32  	%r377, %r377, %r332;
$L__BB0_39:
	add.s32 	%r376, %r376, 16;
	setp.ne.s32 	%p21, %r376, 32;
	@%p21 bra 	$L__BB0_7;
	mad.lo.s32 	%r333, %r370, -31, %r23;
	add.s32 	%r370, %r333, 1;
	setp.ne.s32 	%p22, %r370, 5;
	@%p22 bra 	$L__BB0_6;
	st.global.u32 	[%rd2+4], %r381;
	st.global.u32 	[%rd2+8], %r380;
	st.global.u32 	[%rd2+12], %r379;
	st.global.u32 	[%rd2+16], %r378;
	st.global.u32 	[%rd2+20], %r377;
	add.s32 	%r364, %r364, 1;
	setp.lt.u32 	%p23, %r364, %r14;
	@%p23 bra 	$L__BB0_5;
$L__BB0_42:
	shr.u64 	%rd7, %rd22, 2;
	add.s32 	%r363, %r363, 1;
	setp.gt.u64 	%p24, %rd22, 3;
	mov.u64 	%rd22, %rd7;
	@%p24 bra 	$L__BB0_3;
$L__BB0_43:
	mov.b64 	%rd18, 0;
	st.global.u64 	[%rd2+40], %rd18;
	shr.u32 	%r334, %r381, 2;
	xor.b32  	%r335, %r334, %r381;
	shl.b32 	%r336, %r377, 4;
	shl.b32 	%r337, %r335, 1;
	xor.b32  	%r338, %r337, %r336;
	xor.b32  	%r339, %r338, %r335;
	xor.b32  	%r340, %r339, %r377;
	add.s32 	%r341, %r2, %r340;
	add.s32 	%r342, %r341, 362437;
	shr.u32 	%r343, %r380, 2;
	xor.b32  	%r344, %r343, %r380;
	st.global.v2.u32 	[%rd2+8], {%r378, %r377};
	shl.b32 	%r345, %r340, 4;
	shl.b32 	%r346, %r344, 1;
	xor.b32  	%r347, %r346, %r345;
	xor.b32  	%r348, %r347, %r344;
	xor.b32  	%r349, %r348, %r340;
	st.global.v2.u32 	[%rd2+16], {%r340, %r349};
	add.s32 	%r350, %r2, 724874;
	st.global.v2.u32 	[%rd2], {%r350, %r379};
	add.s32 	%r351, %r349, %r350;
	cvt.rn.f32.u32 	%f4, %r342;
	fma.rn.f32 	%f5, %f4, 0f2F800000, 0f2F000000;
	cvt.rn.f32.u32 	%f6, %r351;
	fma.rn.f32 	%f7, %f6, 0f30C90FDB, 0f30490FDB;
	setp.lt.f32 	%p25, %f5, 0f00800000;
	mul.f32 	%f8, %f5, 0f4B000000;
	selp.f32 	%f9, %f8, %f5, %p25;
	selp.f32 	%f10, 0fC1B80000, 0f00000000, %p25;
	mov.b32 	%r352, %f9;
	add.s32 	%r353, %r352, -1059760811;
	and.b32  	%r354, %r353, -8388608;
	sub.s32 	%r355, %r352, %r354;
	mov.b32 	%f11, %r355;
	cvt.rn.f32.s32 	%f12, %r354;
	fma.rn.f32 	%f13, %f12, 0f34000000, %f10;
	add.f32 	%f14, %f11, 0fBF800000;
	fma.rn.f32 	%f15, %f14, 0fBE055027, 0f3E1039F6;
	fma.rn.f32 	%f16, %f15, %f14, 0fBDF8CDCC;
	fma.rn.f32 	%f17, %f16, %f14, 0f3E0F2955;
	fma.rn.f32 	%f18, %f17, %f14, 0fBE2AD8B9;
	fma.rn.f32 	%f19, %f18, %f14, 0f3E4CED0B;
	fma.rn.f32 	%f20, %f19, %f14, 0fBE7FFF22;
	fma.rn.f32 	%f21, %f20, %f14, 0f3EAAAA78;
	fma.rn.f32 	%f22, %f21, %f14, 0fBF000000;
	mul.f32 	%f23, %f14, %f22;
	fma.rn.f32 	%f24, %f23, %f14, %f14;
	fma.rn.f32 	%f25, %f13, 0f3F317218, %f24;
	setp.gt.u32 	%p26, %r352, 2139095039;
	fma.rn.f32 	%f26, %f9, 0f7F800000, 0f7F800000;
	selp.f32 	%f27, %f26, %f25, %p26;
	setp.eq.f32 	%p27, %f9, 0f00000000;
	mul.f32 	%f28, %f27, 0fC0000000;
	selp.f32 	%f29, 0f7F800000, %f28, %p27;
	sqrt.rn.f32 	%f30, %f29;
	sin.approx.f32 	%f31, %f7;
	cos.approx.f32 	%f32, %f7;
	mul.f32 	%f33, %f30, %f31;
	mul.f32 	%f34, %f30, %f32;
	st.global.f32 	[%rd2+32], %f34;
	mov.b32 	%r356, 0;
	mov.b32 	%r357, 1;
	st.global.v2.u32 	[%rd2+24], {%r357, %r356};
	fma.rn.f32 	%f35, %f2, %f33, %f1;
	mul.f32 	%f36, %f3, %f35;
	cvta.to.global.u64 	%rd19, %rd8;
	shl.b64 	%rd20, %rd1, 2;
	add.s64 	%rd21, %rd19, %rd20;
	st.global.f32 	[%rd21], %f36;
$L__BB0_44:
	ret;

}


// ===== COMPILED SASS (sm_100) =====

	.target	sm_100

	.elftype	@"ET_EXEC"


//--------------------- .note.nv.tkinfo           --------------------------
	.section	.note.nv.tkinfo,"",@"SHT_NOTE"
	.sectionflags	@"SHF_NOTE_NV_TKINFO"
	.tkinfo
        /*0018*/ 	.word	0x00000002
        /*0030*/ 	.string	""
        /*0030*/ 	.string	"ptxas"
        /*0030*/ 	.string	"Cuda compilation tools, release 13.0, V13.0.88"
        /*0030*/ 	.string	"Build cuda_13.0.r13.0/compiler.36424714_0"
        /*0030*/ 	.string	"-arch sm_100 -m 64 "



//--------------------- .note.nv.cuinfo           --------------------------
	.section	.note.nv.cuinfo,"",@"SHT_NOTE"
	.sectionflags	@"SHF_NOTE_NV_CUINFO"
        /*0018*/ 	.short	0x0002
        /*001a*/ 	.short	0x0064
        /*001c*/ 	.short	0x0082
	.zero		2


//--------------------- .nv.info                  --------------------------
	.section	.nv.info,"",@"SHT_CUDA_INFO"
	.align	4


	//----- nvinfo : EIATTR_REGCOUNT
	.align		4
        /*0000*/ 	.byte	0x04, 0x2f
        /*0002*/ 	.short	(.L_10 - .L_9)
	.align		4
.L_9:
        /*0004*/ 	.word	index@(_Z22initialize_norm_kernelPffffiP17curandStateXORWOWm)
        /*0008*/ 	.word	0x0000001f


	//----- nvinfo : EIATTR_FRAME_SIZE
	.align		4
.L_10:
        /*000c*/ 	.byte	0x04, 0x11
        /*000e*/ 	.short	(.L_12 - .L_11)
	.align		4
.L_11:
        /*0010*/ 	.word	index@($__internal_0_$__cuda_sm20_sqrt_rn_f32_slowpath)
        /*0014*/ 	.word	0x00000000


	//----- nvinfo : EIATTR_FRAME_SIZE
	.align		4
.L_12:
        /*0018*/ 	.byte	0x04, 0x11
        /*001a*/ 	.short	(.L_14 - .L_13)
	.align		4
.L_13:
        /*001c*/ 	.word	index@(_Z22initialize_norm_kernelPffffiP17curandStateXORWOWm)
        /*0020*/ 	.word	0x00000000


	//----- nvinfo : EIATTR_MIN_STACK_SIZE
	.align		4
.L_14:
        /*0024*/ 	.byte	0x04, 0x12
        /*0026*/ 	.short	(.L_16 - .L_15)
	.align		4
.L_15:
        /*0028*/ 	.word	index@(_Z22initialize_norm_kernelPffffiP17curandStateXORWOWm)
        /*002c*/ 	.word	0x00000000
.L_16:


//--------------------- .nv.compat                --------------------------
	.section	.nv.compat,"",@"SHT_CUDA_COMPAT_INFO"
	.align	4
        /*0000*/ 	.byte	0x02, 0x09, 0x00, 0x00, 0x02, 0x02, 0x01, 0x00, 0x02, 0x05, 0x05, 0x00, 0x03, 0x07, 0x01, 0x01
        /*0010*/ 	.byte	0x02, 0x03, 0x00, 0x00, 0x02, 0x06, 0x01, 0x00, 0x04, 0x0b, 0x08, 0x00, 0x01, 0x00, 0x00, 0x00
        /*0020*/ 	.byte	0x00, 0x00, 0x00, 0x00


//--------------------- .nv.info._Z22initialize_norm_kernelPffffiP17curandStateXORWOWm --------------------------
	.section	.nv.info._Z22initialize_norm_kernelPffffiP17curandStateXORWOWm,"",@"SHT_CUDA_INFO"
	.sectionflags	@""
	.align	4


	//----- nvinfo : EIATTR_CUDA_API_VERSION
	.align		4
        /*0000*/ 	.byte	0x04, 0x37
        /*0002*/ 	.short	(.L_18 - .L_17)
.L_17:
        /*0004*/ 	.word	0x00000082


	//----- nvinfo : EIATTR_KPARAM_INFO
	.align		4
.L_18:
        /*0008*/ 	.byte	0x04, 0x17
        /*000a*/ 	.short	(.L_20 - .L_19)
.L_19:
        /*000c*/ 	.word	0x00000000
        /*0010*/ 	.short	0x0006
        /*0012*/ 	.short	0x0020
        /*0014*/ 	.byte	0x00, 0xf0, 0x21, 0x00


	//----- nvinfo : EIATTR_KPARAM_INFO
	.align		4
.L_20:
        /*0018*/ 	.byte	0x04, 0x17
        /*001a*/ 	.short	(.L_22 - .L_21)
.L_21:
        /*001c*/ 	.word	0x00000000
        /*0020*/ 	.short	0x0005
        /*0022*/ 	.short	0x0018
        /*0024*/ 	.byte	0x00, 0xf5, 0x21, 0x00


	//----- nvinfo : EIATTR_KPARAM_INFO
	.align		4
.L_22:
        /*0028*/ 	.byte	0x04, 0x17
        /*002a*/ 	.short	(.L_24 - .L_23)
.L_23:
        /*002c*/ 	.word	0x00000000
        /*0030*/ 	.short	0x0004
        /*0032*/ 	.short	0x0014
        /*0034*/ 	.byte	0x00, 0xf0, 0x11, 0x00


	//----- nvinfo : EIATTR_KPARAM_INFO
	.align		4
.L_24:
        /*0038*/ 	.byte	0x04, 0x17
        /*003a*/ 	.short	(.L_26 - .L_25)
.L_25:
        /*003c*/ 	.word	0x00000000
        /*0040*/ 	.short	0x0003
        /*0042*/ 	.short	0x0010
        /*0044*/ 	.byte	0x00, 0xf0, 0x11, 0x00


	//----- nvinfo : EIATTR_KPARAM_INFO
	.align		4
.L_26:
        /*0048*/ 	.byte	0x04, 0x17
        /*004a*/ 	.short	(.L_28 - .L_27)
.L_27:
        /*004c*/ 	.word	0x00000000
        /*0050*/ 	.short	0x0002
        /*0052*/ 	.short	0x000c
        /*0054*/ 	.byte	0x00, 0xf0, 0x11, 0x00


	//----- nvinfo : EIATTR_KPARAM_INFO
	.align		4
.L_28:
        /*0058*/ 	.byte	0x04, 0x17
        /*005a*/ 	.short	(.L_30 - .L_29)
.L_29:
        /*005c*/ 	.word	0x00000000
        /*0060*/ 	.short	0x0001
        /*0062*/ 	.short	0x0008
        /*0064*/ 	.byte	0x00, 0xf0, 0x11, 0x00


	//----- nvinfo : EIATTR_KPARAM_INFO
	.align		4
.L_30:
        /*0068*/ 	.byte	0x04, 0x17
        /*006a*/ 	.short	(.L_32 - .L_31)
.L_31:
        /*006c*/ 	.word	0x00000000
        /*0070*/ 	.short	0x0000
        /*0072*/ 	.short	0x0000
        /*0074*/ 	.byte	0x00, 0xf5, 0x21, 0x00


	//----- nvinfo : EIATTR_SPARSE_MMA_MASK
	.align		4
.L_32:
        /*0078*/ 	.byte	0x03, 0x50
        /*007a*/ 	.short	0x0000


	//----- nvinfo : EIATTR_MAXREG_COUNT
	.align		4
        /*007c*/ 	.byte	0x03, 0x1b
        /*007e*/ 	.short	0x00ff


	//----- nvinfo : EIATTR_MERCURY_ISA_VERSION
	.align		4
        /*0080*/ 	.byte	0x03, 0x5f
        /*0082*/ 	.short	0x0101


	//----- nvinfo : EIATTR_VRC_CTA_INIT_COUNT
	.align		4
        /*0084*/ 	.byte	0x02, 0x4a
	.zero		1
	.zero		1


	//----- nvinfo : EIATTR_EXIT_INSTR_OFFSETS
	.align		4
        /*0088*/ 	.byte	0x04, 0x1c
        /*008a*/ 	.short	(.L_34 - .L_33)


	//   ....[0]....
.L_33:
        /*008c*/ 	.word	0x00000070


	//   ....[1]....
        /*0090*/ 	.word	0x000014f0


	//----- nvinfo : EIATTR_CRS_STACK_SIZE
	.align		4
.L_34:
        /*0094*/ 	.byte	0x04, 0x1e
        /*0096*/ 	.short	(.L_36 - .L_35)
.L_35:
        /*0098*/ 	.word	0x00000000


	//----- nvinfo : EIATTR_CBANK_PARAM_SIZE
	.align		4
.L_36:
        /*009c*/ 	.byte	0x03, 0x19
        /*009e*/ 	.short	0x0028


	//----- nvinfo : EIATTR_PARAM_CBANK
	.align		4
        /*00a0*/ 	.byte	0x04, 0x0a
        /*00a2*/ 	.short	(.L_38 - .L_37)
	.align		4
.L_37:
        /*00a4*/ 	.word	index@(.nv.constant0._Z22initialize_norm_kernelPffffiP17curandStateXORWOWm)
        /*00a8*/ 	.short	0x0380
        /*00aa*/ 	.short	0x0028


	//----- nvinfo : EIATTR_SW_WAR
	.align		4
.L_38:
        /*00ac*/ 	.byte	0x04, 0x36
        /*00ae*/ 	.short	(.L_40 - .L_39)
.L_39:
        /*00b0*/ 	.word	0x00000008
.L_40:


//--------------------- .nv.callgraph             --------------------------
	.section	.nv.callgraph,"",@"SHT_CUDA_CALLGRAPH"
	.align	4
	.sectionentsize	8
	.align		4
        /*0000*/ 	.word	0x00000000
	.align		4
        /*0004*/ 	.word	0xffffffff
	.align		4
        /*0008*/ 	.word	0x00000000
	.align		4
        /*000c*/ 	.word	0xfffffffe
	.align		4
        /*0010*/ 	.word	0x00000000
	.align		4
        /*0014*/ 	.word	0xfffffffd
	.align		4
        /*0018*/ 	.word	0x00000000
	.align		4
        /*001c*/ 	.word	0xfffffffc


//--------------------- .nv.constant4             --------------------------
	.section	.nv.constant4,"a",@progbits
	.align	8
	.align		8
.nv.constant4:
        /*0000*/ 	.dword	precalc_xorwow_matrix
	.align		8
        /*0008*/ 	.dword	precalc_xorwow_offset_matrix
	.align		8
        /*0010*/ 	.dword	mrg32k3aM1
	.align		8
        /*0018*/ 	.dword	mrg32k3aM2
	.align		8
        /*0020*/ 	.dword	mrg32k3aM1SubSeq
	.align		8
        /*0028*/ 	.dword	mrg32k3aM2SubSeq
	.align		8
        /*0030*/ 	.dword	mrg32k3aM1Seq
	.align		8
        /*0038*/ 	.dword	mrg32k3aM2Seq


//--------------------- .nv.constant3             --------------------------
	.section	.nv.constant3,"a",@progbits
	.align	8
.nv.constant3:
	.type		__cr_lgamma_table,@object
	.size		__cr_lgamma_table,(.L_8 - __cr_lgamma_table)
__cr_lgamma_table:
        /*0000*/ 	.byte	0x00, 0x00, 0x00, 0x00, 0x00, 0x00, 0x00, 0x00, 0x00, 0x00, 0x00, 0x00, 0x00, 0x00, 0x00, 0x00
        /*0010*/ 	.byte	0xef, 0x39, 0xfa, 0xfe, 0x42, 0x2e, 0xe6, 0x3f, 0x02, 0x20, 0x2a, 0xfa, 0x0b, 0xab, 0xfc, 0x3f
        /*0020*/ 	.byte	0xf9, 0x2c, 0x92, 0x7c, 0xa7, 0x6c, 0x09, 0x40, 0xc9, 0x79, 0x44, 0x3c, 0x64, 0x26, 0x13, 0x40
        /*0030*/ 	.byte	0xca, 0x01, 0xcf, 0x3a, 0x27, 0x51, 0x1a, 0x40, 0x30, 0xcc, 0x2d, 0xf3, 0xe1, 0x0c, 0x21, 0x40
        /*0040*/ 	.byte	0x0d, 0xb7, 0xfc, 0x82, 0x8e, 0x35, 0x25, 0x40
.L_8:


//--------------------- .text._Z22initialize_norm_kernelPffffiP17curandStateXORWOWm --------------------------
	.section	.text._Z22initialize_norm_kernelPffffiP17curandStateXORWOWm,"ax",@progbits
	.align	128
        .global         _Z22initialize_norm_kernelPffffiP17curandStateXORWOWm
        .type           _Z22initialize_norm_kernelPffffiP17curandStateXORWOWm,@function
        .size           _Z22initialize_norm_kernelPffffiP17curandStateXORWOWm,(.L_x_13 - _Z22initialize_norm_kernelPffffiP17curandStateXORWOWm)
        .other          _Z22initialize_norm_kernelPffffiP17curandStateXORWOWm,@"STO_CUDA_ENTRY STV_DEFAULT"
_Z22initialize_norm_kernelPffffiP17curandStateXORWOWm:
.text._Z22initialize_norm_kernelPffffiP17curandStateXORWOWm:
[----:B------:R-:W-:Y:S01]  /*0000*/  LDC R1, c[0x0][0x37c] ;  /* 0x0000df00ff017b82 */ /* 0x000fe20000000800 */
[----:B------:R-:W0:Y:S07]  /*0010*/  S2R R12, SR_TID.X ;  /* 0x00000000000c7919 */ /* 0x000e2e0000002100 */
[----:B------:R-:W0:Y:S01]  /*0020*/  S2UR UR4, SR_CTAID.X ;  /* 0x00000000000479c3 */ /* 0x000e220000002500 */
[----:B------:R-:W1:Y:S07]  /*0030*/  LDCU UR5, c[0x0][0x394] ;  /* 0x00007280ff0577ac */ /* 0x000e6e0008000800 */
[----:B------:R-:W0:Y:S02]  /*0040*/  LDC R3, c[0x0][0x360] ;  /* 0x0000d800ff037b82 */ /* 0x000e240000000800 */
[----:B0-----:R-:W-:-:S05]  /*0050*/  IMAD R12, R3, UR4, R12 ;  /* 0x00000004030c7c24 */ /* 0x001fca000f8e020c */
[----:B-1----:R-:W-:-:S13]  /*0060*/  ISETP.GE.AND P0, PT, R12, UR5, PT ;  /* 0x000000050c007c0c */ /* 0x002fda000bf06270 */
[----:B------:R-:W-:Y:S05]  /*0070*/  @P0 EXIT ;  /* 0x000000000000094d */ /* 0x000fea0003800000 */
[----:B------:R-:W0:Y:S01]  /*0080*/  LDC.64 R2, c[0x0][0x3a0] ;  /* 0x0000e800ff027b82 */ /* 0x000e220000000a00 */
[----:B------:R-:W1:Y:S01]  /*0090*/  LDCU.64 UR4, c[0x0][0x358] ;  /* 0x00006b00ff0477ac */ /* 0x000e620008000a00 */
[----:B------:R-:W-:Y:S01]  /*00a0*/  ISETP.NE.AND P0, PT, R12, RZ, PT ;  /* 0x000000ff0c00720c */ /* 0x000fe20003f05270 */
[----:B------:R-:W-:Y:S05]  /*00b0*/  BSSY.RECONVERGENT B0, `(.L_x_0) ;  /* 0x00000e7000007945 */ /* 0x000fea0003800200 */
[----:B------:R-:W2:Y:S01]  /*00c0*/  LDC.64 R8, c[0x0][0x398] ;  /* 0x0000e600ff087b82 */ /* 0x000ea20000000a00 */
[----:B0-----:R-:W-:Y:S02]  /*00d0*/  LOP3.LUT R0, R2, 0xaad26b49, RZ, 0x3c, !PT ;  /* 0xaad26b4902007812 */ /* 0x001fe400078e3cff */
[----:B------:R-:W-:-:S03]  /*00e0*/  LOP3.LUT R2, R3, 0xf7dcefdd, RZ, 0x3c, !PT ;  /* 0xf7dcefdd03027812 */ /* 0x000fc600078e3cff */
[----:B------:R-:W-:Y:S02]  /*00f0*/  IMAD R0, R0, 0x4182bed5, RZ ;  /* 0x4182bed500007824 */ /* 0x000fe400078e02ff */
[----:B------:R-:W-:Y:S02]  /*0100*/  IMAD R3, R2, -0x658354e5, RZ ;  /* 0x9a7cab1b02037824 */ /* 0x000fe400078e02ff */
[----:B--2---:R-:W-:Y:S01]  /*0110*/  IMAD.WIDE R8, R12, 0x30, R8 ;  /* 0x000000300c087825 */ /* 0x004fe200078e0208 */
[C---:B------:R-:W-:Y:S02]  /*0120*/  LOP3.LUT R4, R0.reuse, 0x159a55e5, RZ, 0x3c, !PT ;  /* 0x159a55e500047812 */ /* 0x040fe400078e3cff */
[C---:B------:R-:W-:Y:S01]  /*0130*/  LOP3.LUT R2, R3.reuse, 0x5491333, RZ, 0x3c, !PT ;  /* 0x0549133303027812 */ /* 0x040fe200078e3cff */
[----:B------:R-:W-:Y:S02]  /*0140*/  IMAD.IADD R6, R0, 0x1, R3 ;  /* 0x0000000100067824 */ /* 0x000fe400078e0203 */
[----:B------:R-:W-:-:S02]  /*0150*/  VIADD R5, R3, 0x1f123bb5 ;  /* 0x1f123bb503057836 */ /* 0x000fc40000000000 */
[C---:B------:R-:W-:Y:S02]  /*0160*/  VIADD R7, R0.reuse, 0x75bcd15 ;  /* 0x075bcd1500077836 */ /* 0x040fe40000000000 */
[----:B------:R-:W-:Y:S01]  /*0170*/  VIADD R3, R0, 0x583f19 ;  /* 0x00583f1900037836 */ /* 0x000fe20000000000 */
[----:B-1----:R0:W-:Y:S01]  /*0180*/  STG.E.64 desc[UR4][R8.64+0x8], R4 ;  /* 0x0000080408007986 */ /* 0x0021e2000c101b04 */
[----:B------:R-:W-:Y:S01]  /*0190*/  VIADD R6, R6, 0x64f0c9 ;  /* 0x0064f0c906067836 */ /* 0x000fe20000000000 */
[----:B------:R-:W-:Y:S02]  /*01a0*/  SHF.R.S32.HI R0, RZ, 0x1f, R12 ;  /* 0x0000001fff007819 */ /* 0x000fe4000001140c */
[----:B------:R0:W-:Y:S04]  /*01b0*/  STG.E.64 desc[UR4][R8.64+0x10], R2 ;  /* 0x0000100208007986 */ /* 0x0001e8000c101b04 */
[----:B------:R0:W-:Y:S01]  /*01c0*/  STG.E.64 desc[UR4][R8.64], R6 ;  /* 0x0000000608007986 */ /* 0x0001e2000c101b04 */
[----:B------:R-:W-:Y:S05]  /*01d0*/  @!P0 BRA `(.L_x_1) ;  /* 0x0000000c00508947 */ /* 0x000fea0003800000 */
[----:B0-----:R-:W-:Y:S02]  /*01e0*/  IMAD.MOV.U32 R6, RZ, RZ, RZ ;  /* 0x000000ffff067224 */ /* 0x001fe400078e00ff */
[----:B------:R-:W-:-:S07]  /*01f0*/  IMAD.MOV.U32 R13, RZ, RZ, R12 ;  /* 0x000000ffff0d7224 */ /* 0x000fce00078e000c */
.L_x_7:
[----:B------:R-:W-:Y:S01]  /*0200*/  LOP3.LUT R8, R13, 0x3, RZ, 0xc0, !PT ;  /* 0x000000030d087812 */ /* 0x000fe200078ec0ff */
[----:B------:R-:W-:Y:S03]  /*0210*/  BSSY.RECONVERGENT B1, `(.L_x_2) ;  /* 0x00000ca000017945 */ /* 0x000fe60003800200 */
[----:B------:R-:W-:-:S04]  /*0220*/  ISETP.NE.U32.AND P0, PT, R8, RZ, PT ;  /* 0x000000ff0800720c */ /* 0x000fc80003f05070 */
[----:B------:R-:W-:-:S13]  /*0230*/  ISETP.NE.AND.EX P0, PT, RZ, RZ, PT, P0 ;  /* 0x000000ffff00720c */ /* 0x000fda0003f05300 */
[----:B0-----:R-:W-:Y:S05]  /*0240*/  @!P0 BRA `(.L_x_3) ;  /* 0x0000000c00188947 */ /* 0x001fea0003800000 */
[----:B------:R-:W0:Y:S01]  /*0250*/  LDC.64 R8, c[0x4][RZ] ;  /* 0x01000000ff087b82 */ /* 0x000e220000000a00 */
[----:B------:R-:W-:Y:S02]  /*0260*/  IMAD.MOV.U32 R14, RZ, RZ, RZ ;  /* 0x000000ffff0e7224 */ /* 0x000fe400078e00ff */
[----:B0-----:R-:W-:-:S07]  /*0270*/  IMAD.WIDE.U32 R8, R6, 0xc80, R8 ;  /* 0x00000c8006087825 */ /* 0x001fce00078e0008 */
.L_x_6:
[----:B------:R-:W-:Y:S01]  /*0280*/  IMAD.MOV.U32 R15, RZ, RZ, RZ ;  /* 0x000000ffff0f7224 */ /* 0x000fe200078e00ff */
[----:B0-----:R-:W-:Y:S02]  /*0290*/  CS2R R2, SRZ ;  /* 0x0000000000027805 */ /* 0x001fe4000001ff00 */
[----:B------:R-:W-:Y:S01]  /*02a0*/  CS2R R4, SRZ ;  /* 0x0000000000047805 */ /* 0x000fe2000001ff00 */
[----:B------:R-:W-:-:S07]  /*02b0*/  IMAD.MOV.U32 R7, RZ, RZ, RZ ;  /* 0x000000ffff077224 */ /* 0x000fce00078e00ff */
.L_x_5:
[----:B------:R-:W0:Y:S02]  /*02c0*/  LDC.64 R10, c[0x0][0x398] ;  /* 0x0000e600ff0a7b82 */ /* 0x000e240000000a00 */
[----:B0-----:R-:W-:-:S04]  /*02d0*/  IMAD.WIDE R10, R12, 0x30, R10 ;  /* 0x000000300c0a7825 */ /* 0x001fc800078e020a */
[----:B------:R-:W-:-:S05]  /*02e0*/  IMAD.WIDE.U32 R10, R15, 0x4, R10 ;  /* 0x000000040f0a7825 */ /* 0x000fca00078e000a */
[----:B------:R0:W5:Y:S01]  /*02f0*/  LDG.E R16, desc[UR4][R10.64+0x4] ;  /* 0x000004040a107981 */ /* 0x000162000c1e1900 */
[----:B------:R-:W-:-:S07]  /*0300*/  IMAD.MOV.U32 R17, RZ, RZ, RZ ;  /* 0x000000ffff117224 */ /* 0x000fce00078e00ff */
.L_x_4:
[----:B-----5:R-:W-:Y:S01]  /*0310*/  SHF.R.U32.HI R23, RZ, R17, R16 ;  /* 0x00000011ff177219 */ /* 0x020fe20000011610 */
[----:B0-----:R-:W-:-:S03]  /*0320*/  IMAD.SHL.U32 R10, R15, 0x20, RZ ;  /* 0x000000200f0a7824 */ /* 0x001fc600078e00ff */
[----:B------:R-:W-:Y:S01]  /*0330*/  LOP3.LUT R11, R23, 0x1, RZ, 0xc0, !PT ;  /* 0x00000001170b7812 */ /* 0x000fe200078ec0ff */
[----:B------:R-:W-:-:S03]  /*0340*/  IMAD.IADD R10, R10, 0x1, R17 ;  /* 0x000000010a0a7824 */ /* 0x000fc600078e0211 */
[----:B------:R-:W-:Y:S01]  /*0350*/  ISETP.NE.U32.AND P0, PT, R11, 0x1, PT ;  /* 0x000000010b00780c */ /* 0x000fe20003f05070 */
[----:B------:R-:W-:-:S03]  /*0360*/  IMAD R11, R10, 0x5, RZ ;  /* 0x000000050a0b7824 */ /* 0x000fc600078e02ff */
[----:B------:R-:W-:Y:S01]  /*0370*/  R2P PR, R23, 0x7e ;  /* 0x0000007e17007804 */ /* 0x000fe20000000000 */
[----:B------:R-:W-:-:S08]  /*0380*/  IMAD.WIDE.U32 R10, R11, 0x4, R8 ;  /* 0x000000040b0a7825 */ /* 0x000fd000078e0008 */
[----:B------:R-:W2:Y:S04]  /*0390*/  @!P0 LDG.E R20, desc[UR4][R10.64+0x10] ;  /* 0x000010040a148981 */ /* 0x000ea8000c1e1900 */
[----:B------:R-:W3:Y:S04]  /*03a0*/  @P1 LDG.E R22, desc[UR4][R10.64+0x24] ;  /* 0x000024040a161981 */ /* 0x000ee8000c1e1900 */
[----:B------:R-:W4:Y:S04]  /*03b0*/  @P2 LDG.E R24, desc[UR4][R10.64+0x38] ;  /* 0x000038040a182981 */ /* 0x000f28000c1e1900 */
[----:B------:R-:W4:Y:S04]  /*03c0*/  @P3 LDG.E R26, desc[UR4][R10.64+0x4c] ;  /* 0x00004c040a1a3981 */ /* 0x000f28000c1e1900 */
[----:B------:R-:W4:Y:S04]  /*03d0*/  @P4 LDG.E R28, desc[UR4][R10.64+0x60] ;  /* 0x000060040a1c4981 */ /* 0x000f28000c1e1900 */
[----:B------:R-:W4:Y:S04]  /*03e0*/  @!P0 LDG.E R18, desc[UR4][R10.64] ;  /* 0x000000040a128981 */ /* 0x000f28000c1e1900 */
[----:B------:R-:W4:Y:S04]  /*03f0*/  @!P0 LDG.E R19, desc[UR4][R10.64+0x4] ;  /* 0x000004040a138981 */ /* 0x000f28000c1e1900 */
[----:B------:R-:W4:Y:S04]  /*0400*/  @P5 LDG.E R21, desc[UR4][R10.64+0x74] ;  /* 0x000074040a155981 */ /* 0x000f28000c1e1900 */
[----:B------:R-:W4:Y:S04]  /*0410*/  @P1 LDG.E R25, desc[UR4][R10.64+0x20] ;  /* 0x000020040a191981 */ /* 0x000f28000c1e1900 */
[----:B------:R-:W4:Y:S01]  /*0420*/  @P3 LDG.E R27, desc[UR4][R10.64+0x48] ;  /* 0x000048040a1b3981 */ /* 0x000f22000c1e1900 */
[----:B--2---:R-:W-:-:S03]  /*0430*/  @!P0 LOP3.LUT R3, R3, R20, RZ, 0x3c, !PT ;  /* 0x0000001403038212 */ /* 0x004fc600078e3cff */
[----:B------:R-:W2:Y:S01]  /*0440*/  @P1 LDG.E R20, desc[UR4][R10.64+0x14] ;  /* 0x000014040a141981 */ /* 0x000ea2000c1e1900 */
[----:B---3--:R-:W-:-:S03]  /*0450*/  @P1 LOP3.LUT R3, R3, R22, RZ, 0x3c, !PT ;  /* 0x0000001603031212 */ /* 0x008fc600078e3cff */
[----:B------:R-:W3:Y:S01]  /*0460*/  @P1 LDG.E R22, desc[UR4][R10.64+0x1c] ;  /* 0x00001c040a161981 */ /* 0x000ee2000c1e1900 */
[----:B----4-:R-:W-:-:S03]  /*0470*/  @P2 LOP3.LUT R3, R3, R24, RZ, 0x3c, !PT ;  /* 0x0000001803032212 */ /* 0x010fc600078e3cff */
[----:B------:R-:W4:Y:S01]  /*0480*/  @P2 LDG.E R24, desc[UR4][R10.64+0x28] ;  /* 0x000028040a182981 */ /* 0x000f22000c1e1900 */
[----:B------:R-:W-:-:S03]  /*0490*/  @P3 LOP3.LUT R3, R3, R26, RZ, 0x3c, !PT ;  /* 0x0000001a03033212 */ /* 0x000fc600078e3cff */
[----:B------:R-:W3:Y:S01]  /*04a0*/  @P6 LDG.E R26, desc[UR4][R10.64+0x88] ;  /* 0x000088040a1a6981 */ /* 0x000ee2000c1e1900 */
[----:B------:R-:W-:Y:S02]  /*04b0*/  @P4 LOP3.LUT R3, R3, R28, RZ, 0x3c, !PT ;  /* 0x0000001c03034212 */ /* 0x000fe400078e3cff */
[----:B------:R-:W-:Y:S02]  /*04c0*/  @!P0 LOP3.LUT R7, R7, R18, RZ, 0x3c, !PT ;  /* 0x0000001207078212 */ /* 0x000fe400078e3cff */
[----:B------:R-:W3:Y:S01]  /*04d0*/  @!P0 LDG.E R18, desc[UR4][R10.64+0x8] ;  /* 0x000008040a128981 */ /* 0x000ee2000c1e1900 */
[----:B------:R-:W-:-:S03]  /*04e0*/  @!P0 LOP3.LUT R4, R4, R19, RZ, 0x3c, !PT ;  /* 0x0000001304048212 */ /* 0x000fc600078e3cff */
[----:B------:R-:W3:Y:S01]  /*04f0*/  @!P0 LDG.E R19, desc[UR4][R10.64+0xc] ;  /* 0x00000c040a138981 */ /* 0x000ee2000c1e1900 */
[----:B------:R-:W-:-:S03]  /*0500*/  @P5 LOP3.LUT R3, R3, R21, RZ, 0x3c, !PT ;  /* 0x0000001503035212 */ /* 0x000fc600078e3cff */
[----:B------:R-:W3:Y:S01]  /*0510*/  @P1 LDG.E R21, desc[UR4][R10.64+0x18] ;  /* 0x000018040a151981 */ /* 0x000ee2000c1e1900 */
[----:B--2---:R-:W-:-:S03]  /*0520*/  @P1 LOP3.LUT R7, R7, R20, RZ, 0x3c, !PT ;  /* 0x0000001407071212 */ /* 0x004fc600078e3cff */
[----:B------:R-:W2:Y:S01]  /*0530*/  @P3 LDG.E R20, desc[UR4][R10.64+0x3c] ;  /* 0x00003c040a143981 */ /* 0x000ea2000c1e1900 */
[----:B----4-:R-:W-:-:S03]  /*0540*/  @P2 LOP3.LUT R7, R7, R24, RZ, 0x3c, !PT ;  /* 0x0000001807072212 */ /* 0x010fc600078e3cff */
[----:B------:R-:W4:Y:S01]  /*0550*/  @P4 LDG.E R24, desc[UR4][R10.64+0x50] ;  /* 0x000050040a184981 */ /* 0x000f22000c1e1900 */
[----:B---3--:R-:W-:-:S03]  /*0560*/  @!P0 LOP3.LUT R5, R5, R18, RZ, 0x3c, !PT ;  /* 0x0000001205058212 */ /* 0x008fc600078e3cff */
[----:B------:R-:W3:Y:S01]  /*0570*/  @P2 LDG.E R18, desc[UR4][R10.64+0x30] ;  /* 0x000030040a122981 */ /* 0x000ee2000c1e1900 */
[----:B------:R-:W-:-:S03]  /*0580*/  @!P0 LOP3.LUT R2, R2, R19, RZ, 0x3c, !PT ;  /* 0x0000001302028212 */ /* 0x000fc600078e3cff */
[----:B------:R-:W3:Y:S01]  /*0590*/  @P2 LDG.E R19, desc[UR4][R10.64+0x2c] ;  /* 0x00002c040a132981 */ /* 0x000ee2000c1e1900 */
[----:B------:R-:W-:-:S03]  /*05a0*/  @P1 LOP3.LUT R4, R4, R21, RZ, 0x3c, !PT ;  /* 0x0000001504041212 */ /* 0x000fc600078e3cff */
[----:B------:R-:W3:Y:S01]  /*05b0*/  @P2 LDG.E R21, desc[UR4][R10.64+0x34] ;  /* 0x000034040a152981 */ /* 0x000ee2000c1e1900 */
[----:B------:R-:W-:Y:S02]  /*05c0*/  @P1 LOP3.LUT R5, R5, R22, RZ, 0x3c, !PT ;  /* 0x0000001605051212 */ /* 0x000fe400078e3cff */
[----:B------:R-:W-:Y:S01]  /*05d0*/  @P1 LOP3.LUT R2, R2, R25, RZ, 0x3c, !PT ;  /* 0x0000001902021212 */ /* 0x000fe200078e3cff */
[----:B------:R-:W3:Y:S04]  /*05e0*/  @P3 LDG.E R22, desc[UR4][R10.64+0x44] ;  /* 0x000044040a163981 */ /* 0x000ee8000c1e1900 */
[----:B------:R-:W3:Y:S01]  /*05f0*/  @P3 LDG.E R25, desc[UR4][R10.64+0x40] ;  /* 0x000040040a193981 */ /* 0x000ee2000c1e1900 */
[----:B--2---:R-:W-:-:S03]  /*0600*/  @P3 LOP3.LUT R7, R7, R20, RZ, 0x3c, !PT ;  /* 0x0000001407073212 */ /* 0x004fc600078e3cff */
[----:B------:R-:W2:Y:S01]  /*0610*/  @P5 LDG.E R20, desc[UR4][R10.64+0x64] ;  /* 0x000064040a145981 */ /* 0x000ea2000c1e1900 */
[----:B----4-:R-:W-:-:S03]  /*0620*/  @P4 LOP3.LUT R7, R7, R24, RZ, 0x3c, !PT ;  /* 0x0000001807074212 */ /* 0x010fc600078e3cff */
[----:B------:R-:W4:Y:S01]  /*0630*/  @P6 LDG.E R24, desc[UR4][R10.64+0x78] ;  /* 0x000078040a186981 */ /* 0x000f22000c1e1900 */
[----:B---3--:R-:W-:-:S03]  /*0640*/  @P2 LOP3.LUT R5, R5, R18, RZ, 0x3c, !PT ;  /* 0x0000001205052212 */ /* 0x008fc600078e3cff */
[----:B------:R-:W3:Y:S01]  /*0650*/  @P4 LDG.E R18, desc[UR4][R10.64+0x58] ;  /* 0x000058040a124981 */ /* 0x000ee2000c1e1900 */
[----:B------:R-:W-:-:S03]  /*0660*/  @P2 LOP3.LUT R4, R4, R19, RZ, 0x3c, !PT ;  /* 0x0000001304042212 */ /* 0x000fc600078e3cff */
[----:B------:R-:W3:Y:S01]  /*0670*/  @P4 LDG.E R19, desc[UR4][R10.64+0x54] ;  /* 0x000054040a134981 */ /* 0x000ee2000c1e1900 */
[----:B------:R-:W-:-:S03]  /*0680*/  @P2 LOP3.LUT R2, R2, R21, RZ, 0x3c, !PT ;  /* 0x0000001502022212 */ /* 0x000fc600078e3cff */
[----:B------:R-:W3:Y:S01]  /*0690*/  @P4 LDG.E R21, desc[UR4][R10.64+0x5c] ;  /* 0x00005c040a154981 */ /* 0x000ee2000c1e1900 */
[----:B------:R-:W-:Y:S02]  /*06a0*/  @P3 LOP3.LUT R5, R5, R22, RZ, 0x3c, !PT ;  /* 0x0000001605053212 */ /* 0x000fe400078e3cff */
[----:B------:R-:W-:Y:S01]  /*06b0*/  @P3 LOP3.LUT R2, R2, R27, RZ, 0x3c, !PT ;  /* 0x0000001b02023212 */ /* 0x000fe200078e3cff */
[----:B------:R-:W3:Y:S01]  /*06c0*/  @P5 LDG.E R22, desc[UR4][R10.64+0x6c] ;  /* 0x00006c040a165981 */ /* 0x000ee2000c1e1900 */
[----:B------:R-:W-:-:S03]  /*06d0*/  @P3 LOP3.LUT R4, R4, R25, RZ, 0x3c, !PT ;  /* 0x0000001904043212 */ /* 0x000fc600078e3cff */
[----:B------:R-:W3:Y:S04]  /*06e0*/  @P5 LDG.E R25, desc[UR4][R10.64+0x68] ;  /* 0x000068040a195981 */ /* 0x000ee8000c1e1900 */
[----:B------:R-:W3:Y:S01]  /*06f0*/  @P5 LDG.E R27, desc[UR4][R10.64+0x70] ;  /* 0x000070040a1b5981 */ /* 0x000ee2000c1e1900 */
[----:B------:R-:W-:Y:S02]  /*0700*/  LOP3.LUT P0, RZ, R23, 0x80, RZ, 0xc0, !PT ;  /* 0x0000008017ff7812 */ /* 0x000fe4000780c0ff */
[----:B--2---:R-:W-:-:S11]  /*0710*/  @P5 LOP3.LUT R7, R7, R20, RZ, 0x3c, !PT ;  /* 0x0000001407075212 */ /* 0x004fd600078e3cff */
        /* <DEDUP_REMOVED lines=15> */
[----:B------:R-:W-:Y:S02]  /*0810*/  @P6 LOP3.LUT R3, R3, R26, RZ, 0x3c, !PT ;  /* 0x0000001a03036212 */ /* 0x000fe400078e3cff */
[----:B--2---:R-:W-:Y:S02]  /*0820*/  @P0 LOP3.LUT R7, R7, R20, RZ, 0x3c, !PT ;  /* 0x0000001407070212 */ /* 0x004fe400078e3cff */
[----:B----4-:R-:W-:Y:S02]  /*0830*/  @P0 LOP3.LUT R3, R3, R24, RZ, 0x3c, !PT ;  /* 0x0000001803030212 */ /* 0x010fe400078e3cff */
[----:B---3--:R-:W-:Y:S02]  /*0840*/  @P6 LOP3.LUT R5, R5, R18, RZ, 0x3c, !PT ;  /* 0x0000001205056212 */ /* 0x008fe400078e3cff */
[----:B------:R-:W-:Y:S02]  /*0850*/  @P6 LOP3.LUT R4, R4, R19, RZ, 0x3c, !PT ;  /* 0x0000001304046212 */ /* 0x000fe400078e3cff */
[----:B------:R-:W-:-:S02]  /*0860*/  @P6 LOP3.LUT R2, R2, R21, RZ, 0x3c, !PT ;  /* 0x0000001502026212 */ /* 0x000fc400078e3cff */
[----:B------:R-:W-:Y:S02]  /*0870*/  @P0 LOP3.LUT R5, R5, R22, RZ, 0x3c, !PT ;  /* 0x0000001605050212 */ /* 0x000fe400078e3cff */
[----:B------:R-:W-:Y:S02]  /*0880*/  @P0 LOP3.LUT R4, R4, R25, RZ, 0x3c, !PT ;  /* 0x0000001904040212 */ /* 0x000fe400078e3cff */
[----:B------:R-:W-:Y:S02]  /*0890*/  @P0 LOP3.LUT R2, R2, R27, RZ, 0x3c, !PT ;  /* 0x0000001b02020212 */ /* 0x000fe400078e3cff */
[----:B------:R-:W-:-:S13]  /*08a0*/  R2P PR, R23.B1, 0x7f ;  /* 0x0000007f17007804 */ /* 0x000fda0000001000 */
[----:B------:R-:W2:Y:S04]  /*08b0*/  @P0 LDG.E R18, desc[UR4][R10.64+0xa0] ;  /* 0x0000a0040a120981 */ /* 0x000ea8000c1e1900 */
[----:B------:R-:W3:Y:S04]  /*08c0*/  @P0 LDG.E R20, desc[UR4][R10.64+0xa8] ;  /* 0x0000a8040a140981 */ /* 0x000ee8000c1e1900 */
[----:B------:R-:W4:Y:S04]  /*08d0*/  @P1 LDG.E R22, desc[UR4][R10.64+0xbc] ;  /* 0x0000bc040a161981 */ /* 0x000f28000c1e1900 */
[----:B------:R-:W4:Y:S04]  /*08e0*/  @P1 LDG.E R24, desc[UR4][R10.64+0xc4] ;  /* 0x0000c4040a181981 */ /* 0x000f28000c1e1900 */
[----:B------:R-:W4:Y:S04]  /*08f0*/  @P0 LDG.E R19, desc[UR4][R10.64+0xa4] ;  /* 0x0000a4040a130981 */ /* 0x000f28000c1e1900 */
[----:B------:R-:W4:Y:S04]  /*0900*/  @P0 LDG.E R21, desc[UR4][R10.64+0xac] ;  /* 0x0000ac040a150981 */ /* 0x000f28000c1e1900 */
[----:B------:R-:W4:Y:S04]  /*0910*/  @P1 LDG.E R25, desc[UR4][R10.64+0xb8] ;  /* 0x0000b8040a191981 */ /* 0x000f28000c1e1900 */
[----:B------:R-:W4:Y:S04]  /*0920*/  @P2 LDG.E R26, desc[UR4][R10.64+0xc8] ;  /* 0x0000c8040a1a2981 */ /* 0x000f28000c1e1900 */
[----:B------:R-:W4:Y:S04]  /*0930*/  @P1 LDG.E R27, desc[UR4][R10.64+0xc0] ;  /* 0x0000c0040a1b1981 */ /* 0x000f28000c1e1900 */
[----:B------:R-:W4:Y:S01]  /*0940*/  @P3 LDG.E R28, desc[UR4][R10.64+0xec] ;  /* 0x0000ec040a1c3981 */ /* 0x000f22000c1e1900 */
[----:B--2---:R-:W-:-:S03]  /*0950*/  @P0 LOP3.LUT R7, R7, R18, RZ, 0x3c, !PT ;  /* 0x0000001207070212 */ /* 0x004fc600078e3cff */
[----:B------:R-:W2:Y:S01]  /*0960*/  @P0 LDG.E R18, desc[UR4][R10.64+0xb0] ;  /* 0x0000b0040a120981 */ /* 0x000ea2000c1e1900 */
[----:B---3--:R-:W-:-:S03]  /*0970*/  @P0 LOP3.LUT R5, R5, R20, RZ, 0x3c, !PT ;  /* 0x0000001405050212 */ /* 0x008fc600078e3cff */
[----:B------:R-:W3:Y:S01]  /*0980*/  @P1 LDG.E R20, desc[UR4][R10.64+0xb4] ;  /* 0x0000b4040a141981 */ /* 0x000ee2000c1e1900 */
[----:B----4-:R-:W-:-:S03]  /*0990*/  @P1 LOP3.LUT R5, R5, R22, RZ, 0x3c, !PT ;  /* 0x0000001605051212 */ /* 0x010fc600078e3cff */
[----:B------:R-:W4:Y:S01]  /*09a0*/  @P2 LDG.E R22, desc[UR4][R10.64+0xd8] ;  /* 0x0000d8040a162981 */ /* 0x000f22000c1e1900 */
[----:B------:R-:W-:-:S03]  /*09b0*/  @P0 LOP3.LUT R4, R4, R19, RZ, 0x3c, !PT ;  /* 0x0000001304040212 */ /* 0x000fc600078e3cff */
[----:B------:R-:W4:Y:S01]  /*09c0*/  @P2 LDG.E R19, desc[UR4][R10.64+0xcc] ;  /* 0x0000cc040a132981 */ /* 0x000f22000c1e1900 */
[----:B------:R-:W-:-:S03]  /*09d0*/  @P0 LOP3.LUT R2, R2, R21, RZ, 0x3c, !PT ;  /* 0x0000001502020212 */ /* 0x000fc600078e3cff */
[----:B------:R-:W4:Y:S01]  /*09e0*/  @P2 LDG.E R21, desc[UR4][R10.64+0xd4] ;  /* 0x0000d4040a152981 */ /* 0x000f22000c1e1900 */
[----:B------:R-:W-:-:S03]  /*09f0*/  @P1 LOP3.LUT R4, R4, R25, RZ, 0x3c, !PT ;  /* 0x0000001904041212 */ /* 0x000fc600078e3cff */
[----:B------:R-:W4:Y:S01]  /*0a00*/  @P3 LDG.E R25, desc[UR4][R10.64+0xe8] ;  /* 0x0000e8040a193981 */ /* 0x000f22000c1e1900 */
[----:B--2---:R-:W-:-:S03]  /*0a10*/  @P0 LOP3.LUT R3, R3, R18, RZ, 0x3c, !PT ;  /* 0x0000001203030212 */ /* 0x004fc600078e3cff */
[----:B------:R-:W2:Y:S01]  /*0a20*/  @P4 LDG.E R18, desc[UR4][R10.64+0xf0] ;  /* 0x0000f0040a124981 */ /* 0x000ea2000c1e1900 */
[----:B------:R-:W-:-:S03]  /*0a30*/  @P1 LOP3.LUT R3, R3, R24, RZ, 0x3c, !PT ;  /* 0x0000001803031212 */ /* 0x000fc600078e3cff */
[----:B------:R-:W2:Y:S01]  /*0a40*/  @P3 LDG.E R24, desc[UR4][R10.64+0xdc] ;  /* 0x0000dc040a183981 */ /* 0x000ea2000c1e1900 */
[----:B---3--:R-:W-:-:S03]  /*0a50*/  @P1 LOP3.LUT R7, R7, R20, RZ, 0x3c, !PT ;  /* 0x0000001407071212 */ /* 0x008fc600078e3cff */
[----:B------:R-:W3:Y:S01]  /*0a60*/  @P2 LDG.E R20, desc[UR4][R10.64+0xd0] ;  /* 0x0000d0040a142981 */ /* 0x000ee2000c1e1900 */
[----:B------:R-:W-:Y:S02]  /*0a70*/  LOP3.LUT P0, RZ, R23, 0x8000, RZ, 0xc0, !PT ;  /* 0x0000800017ff7812 */ /* 0x000fe4000780c0ff */
[----:B------:R-:W-:Y:S01]  /*0a80*/  @P2 LOP3.LUT R7, R7, R26, RZ, 0x3c, !PT ;  /* 0x0000001a07072212 */ /* 0x000fe200078e3cff */
[----:B------:R-:W3:Y:S04]  /*0a90*/  @P3 LDG.E R23, desc[UR4][R10.64+0xe0] ;  /* 0x0000e0040a173981 */ /* 0x000ee8000c1e1900 */
[----:B------:R-:W3:Y:S01]  /*0aa0*/  @P3 LDG.E R26, desc[UR4][R10.64+0xe4] ;  /* 0x0000e4040a1a3981 */ /* 0x000ee2000c1e1900 */
[----:B------:R-:W-:Y:S02]  /*0ab0*/  @P1 LOP3.LUT R2, R2, R27, RZ, 0x3c, !PT ;  /* 0x0000001b02021212 */ /* 0x000fe400078e3cff */
[----:B----4-:R-:W-:-:S02]  /*0ac0*/  @P2 LOP3.LUT R3, R3, R22, RZ, 0x3c, !PT ;  /* 0x0000001603032212 */ /* 0x010fc400078e3cff */
[----:B------:R-:W4:Y:S01]  /*0ad0*/  @P4 LDG.E R22, desc[UR4][R10.64+0x100] ;  /* 0x000100040a164981 */ /* 0x000f22000c1e1900 */
[----:B------:R-:W-:Y:S02]  /*0ae0*/  @P2 LOP3.LUT R4, R4, R19, RZ, 0x3c, !PT ;  /* 0x0000001304042212 */ /* 0x000fe400078e3cff */
[----:B------:R-:W-:Y:S01]  /*0af0*/  @P2 LOP3.LUT R2, R2, R21, RZ, 0x3c, !PT ;  /* 0x0000001502022212 */ /* 0x000fe200078e3cff */
[----:B------:R-:W4:Y:S04]  /*0b00*/  @P4 LDG.E R19, desc[UR4][R10.64+0xf4] ;  /* 0x0000f4040a134981 */ /* 0x000f28000c1e1900 */
[----:B------:R-:W4:Y:S01]  /*0b10*/  @P4 LDG.E R21, desc[UR4][R10.64+0xfc] ;  /* 0x0000fc040a154981 */ /* 0x000f22000c1e1900 */
[----:B------:R-:W-:-:S03]  /*0b20*/  @P3 LOP3.LUT R2, R2, R25, RZ, 0x3c, !PT ;  /* 0x0000001902023212 */ /* 0x000fc600078e3cff */
[----:B------:R-:W4:Y:S01]  /*0b30*/  @P5 LDG.E R25, desc[UR4][R10.64+0x110] ;  /* 0x000110040a195981 */ /* 0x000f22000c1e1900 */
[----:B--2---:R-:W-:-:S03]  /*0b40*/  @P3 LOP3.LUT R7, R7, R24, RZ, 0x3c, !PT ;  /* 0x0000001807073212 */ /* 0x004fc600078e3cff */
[----:B------:R-:W2:Y:S01]  /*0b50*/  @P5 LDG.E R24, desc[UR4][R10.64+0x104] ;  /* 0x000104040a185981 */ /* 0x000ea2000c1e1900 */
[----:B---3--:R-:W-:Y:S02]  /*0b60*/  @P2 LOP3.LUT R5, R5, R20, RZ, 0x3c, !PT ;  /* 0x0000001405052212 */ /* 0x008fe400078e3cff */
[----:B------:R-:W-:Y:S01]  /*0b70*/  @P4 LOP3.LUT R7, R7, R18, RZ, 0x3c, !PT ;  /* 0x0000001207074212 */ /* 0x000fe200078e3cff */
[----:B------:R-:W3:Y:S01]  /*0b80*/  @P4 LDG.E R20, desc[UR4][R10.64+0xf8] ;  /* 0x0000f8040a144981 */ /* 0x000ee2000c1e1900 */
[----:B------:R-:W-:-:S03]  /*0b90*/  @P3 LOP3.LUT R4, R4, R23, RZ, 0x3c, !PT ;  /* 0x0000001704043212 */ /* 0x000fc600078e3cff */
[----:B------:R-:W3:Y:S01]  /*0ba0*/  @P5 LDG.E R18, desc[UR4][R10.64+0x114] ;  /* 0x000114040a125981 */ /* 0x000ee2000c1e1900 */
[----:B------:R-:W-:-:S03]  /*0bb0*/  @P3 LOP3.LUT R5, R5, R26, RZ, 0x3c, !PT ;  /* 0x0000001a05053212 */ /* 0x000fc600078e3cff */
[----:B------:R-:W3:Y:S04]  /*0bc0*/  @P5 LDG.E R23, desc[UR4][R10.64+0x108] ;  /* 0x000108040a175981 */ /* 0x000ee8000c1e1900 */
[----:B------:R-:W3:Y:S01]  /*0bd0*/  @P5 LDG.E R26, desc[UR4][R10.64+0x10c] ;  /* 0x00010c040a1a5981 */ /* 0x000ee2000c1e1900 */
[----:B------:R-:W-:Y:S02]  /*0be0*/  @P3 LOP3.LUT R3, R3, R28, RZ, 0x3c, !PT ;  /* 0x0000001c03033212 */ /* 0x000fe400078e3cff */
[----:B----4-:R-:W-:Y:S01]  /*0bf0*/  @P4 LOP3.LUT R4, R4, R19, RZ, 0x3c, !PT ;  /* 0x0000001304044212 */ /* 0x010fe200078e3cff */
[----:B------:R-:W4:Y:S01]  /*0c00*/  @P0 LDG.E R28, desc[UR4][R10.64+0x13c] ;  /* 0x00013c040a1c0981 */ /* 0x000f22000c1e1900 */
[----:B------:R-:W-:Y:S02]  /*0c10*/  @P4 LOP3.LUT R3, R3, R22, RZ, 0x3c, !PT ;  /* 0x0000001603034212 */ /* 0x000fe400078e3cff */
[----:B------:R-:W-:Y:S01]  /*0c20*/  @P4 LOP3.LUT R2, R2, R21, RZ, 0x3c, !PT ;  /* 0x0000001502024212 */ /* 0x000fe200078e3cff */
[----:B------:R-:W4:Y:S04]  /*0c30*/  @P6 LDG.E R19, desc[UR4][R10.64+0x11c] ;  /* 0x00011c040a136981 */ /* 0x000f28000c1e1900 */
[----:B------:R-:W4:Y:S01]  /*0c40*/  @P6 LDG.E R22, desc[UR4][R10.64+0x120] ;  /* 0x000120040a166981 */ /* 0x000f22000c1e1900 */
[----:B------:R-:W-:-:S03]  /*0c50*/  @P5 LOP3.LUT R2, R2, R25, RZ, 0x3c, !PT ;  /* 0x0000001902025212 */ /* 0x000fc600078e3cff */
[----:B------:R-:W4:Y:S04]  /*0c60*/  @P6 LDG.E R21, desc[UR4][R10.64+0x124] ;  /* 0x000124040a156981 */ /* 0x000f28000c1e1900 */
[----:B------:R-:W4:Y:S01]  /*0c70*/  @P0 LDG.E R25, desc[UR4][R10.64+0x138] ;  /* 0x000138040a190981 */ /* 0x000f22000c1e1900 */
[----:B--2---:R-:W-:-:S03]  /*0c80*/  @P5 LOP3.LUT R7, R7, R24, RZ, 0x3c, !PT ;  /* 0x0000001807075212 */ /* 0x004fc600078e3cff */
[----:B------:R-:W2:Y:S01]  /*0c90*/  @P0 LDG.E R24, desc[UR4][R10.64+0x12c] ;  /* 0x00012c040a180981 */ /* 0x000ea2000c1e1900 */
[----:B---3--:R-:W-:-:S03]  /*0ca0*/  @P4 LOP3.LUT R5, R5, R20, RZ, 0x3c, !PT ;  /* 0x0000001405054212 */ /* 0x008fc600078e3cff */
[----:B------:R-:W3:Y:S01]  /*0cb0*/  @P6 LDG.E R20, desc[UR4][R10.64+0x118] ;  /* 0x000118040a146981 */ /* 0x000ee2000c1e1900 */
[----:B------:R-:W-:-:S03]  /*0cc0*/  @P5 LOP3.LUT R3, R3, R18, RZ, 0x3c, !PT ;  /* 0x0000001203035212 */ /* 0x000fc600078e3cff */
[----:B------:R-:W2:Y:S01]  /*0cd0*/  @P6 LDG.E R18, desc[UR4][R10.64+0x128] ;  /* 0x000128040a126981 */ /* 0x000ea2000c1e1900 */
[----:B------:R-:W-:-:S03]  /*0ce0*/  @P5 LOP3.LUT R4, R4, R23, RZ, 0x3c, !PT ;  /* 0x0000001704045212 */ /* 0x000fc600078e3cff */
[----:B------:R-:W2:Y:S01]  /*0cf0*/  @P0 LDG.E R23, desc[UR4][R10.64+0x130] ;  /* 0x000130040a170981 */ /* 0x000ea2000c1e1900 */
[----:B------:R-:W-:-:S03]  /*0d00*/  @P5 LOP3.LUT R5, R5, R26, RZ, 0x3c, !PT ;  /* 0x0000001a05055212 */ /* 0x000fc600078e3cff */
[----:B------:R-:W2:Y:S01]  /*0d10*/  @P0 LDG.E R26, desc[UR4][R10.64+0x134] ;  /* 0x000134040a1a0981 */ /* 0x000ea2000c1e1900 */
[----:B------:R-:W-:-:S05]  /*0d20*/  VIADD R17, R17, 0x10 ;  /* 0x0000001011117836 */ /* 0x000fca0000000000 */
[----:B------:R-:W-:Y:S02]  /*0d30*/  ISETP.NE.AND P1, PT, R17, 0x20, PT ;  /* 0x000000201100780c */ /* 0x000fe40003f25270 */
[----:B----4-:R-:W-:Y:S02]  /*0d40*/  @P6 LOP3.LUT R4, R4, R19, RZ, 0x3c, !PT ;  /* 0x0000001304046212 */ /* 0x010fe400078e3cff */
[----:B------:R-:W-:Y:S02]  /*0d50*/  @P6 LOP3.LUT R5, R5, R22, RZ, 0x3c, !PT ;  /* 0x0000001605056212 */ /* 0x000fe400078e3cff */
[----:B------:R-:W-:-:S04]  /*0d60*/  @P6 LOP3.LUT R2, R2, R21, RZ, 0x3c, !PT ;  /* 0x0000001502026212 */ /* 0x000fc800078e3cff */
[----:B------:R-:W-:Y:S02]  /*0d70*/  @P0 LOP3.LUT R2, R2, R25, RZ, 0x3c, !PT ;  /* 0x0000001902020212 */ /* 0x000fe400078e3cff */
[----:B---3--:R-:W-:Y:S02]  /*0d80*/  @P6 LOP3.LUT R7, R7, R20, RZ, 0x3c, !PT ;  /* 0x0000001407076212 */ /* 0x008fe400078e3cff */
[----:B--2---:R-:W-:Y:S02]  /*0d90*/  @P6 LOP3.LUT R3, R3, R18, RZ, 0x3c, !PT ;  /* 0x0000001203036212 */ /* 0x004fe400078e3cff */
[----:B------:R-:W-:Y:S02]  /*0da0*/  @P0 LOP3.LUT R7, R7, R24, RZ, 0x3c, !PT ;  /* 0x0000001807070212 */ /* 0x000fe400078e3cff */
[----:B------:R-:W-:Y:S02]  /*0db0*/  @P0 LOP3.LUT R4, R4, R23, RZ, 0x3c, !PT ;  /* 0x0000001704040212 */ /* 0x000fe400078e3cff */
[----:B------:R-:W-:-:S02]  /*0dc0*/  @P0 LOP3.LUT R3, R3, R28, RZ, 0x3c, !PT ;  /* 0x0000001c03030212 */ /* 0x000fc400078e3cff */
[----:B------:R-:W-:Y:S01]  /*0dd0*/  @P0 LOP3.LUT R5, R5, R26, RZ, 0x3c, !PT ;  /* 0x0000001a05050212 */ /* 0x000fe200078e3cff */
[----:B------:R-:W-:Y:S06]  /*0de0*/  @P1 BRA `(.L_x_4) ;  /* 0xfffffff400481947 */ /* 0x000fec000383ffff */
[----:B------:R-:W-:-:S05]  /*0df0*/  VIADD R15, R15, 0x1 ;  /* 0x000000010f0f7836 */ /* 0x000fca0000000000 */
[----:B------:R-:W-:-:S13]  /*0e00*/  ISETP.NE.AND P0, PT, R15, 0x5, PT ;  /* 0x000000050f00780c */ /* 0x000fda0003f05270 */
[----:B------:R-:W-:Y:S05]  /*0e10*/  @P0 BRA `(.L_x_5) ;  /* 0xfffffff400280947 */ /* 0x000fea000383ffff */
[----:B------:R-:W0:Y:S01]  /*0e20*/  LDC.64 R10, c[0x0][0x398] ;  /* 0x0000e600ff0a7b82 */ /* 0x000e220000000a00 */
[----:B------:R-:W-:Y:S01]  /*0e30*/  VIADD R14, R14, 0x1 ;  /* 0x000000010e0e7836 */ /* 0x000fe20000000000 */
[----:B------:R-:W-:-:S04]  /*0e40*/  LOP3.LUT R15, R13, 0x3, RZ, 0xc0, !PT ;  /* 0x000000030d0f7812 */ /* 0x000fc800078ec0ff */
[----:B------:R-:W-:Y:S01]  /*0e50*/  ISETP.GE.U32.AND P0, PT, R14, R15, PT ;  /* 0x0000000f0e00720c */ /* 0x000fe20003f06070 */
[----:B0-----:R-:W-:-:S05]  /*0e60*/  IMAD.WIDE R10, R12, 0x30, R10 ;  /* 0x000000300c0a7825 */ /* 0x001fca00078e020a */
[----:B------:R0:W-:Y:S04]  /*0e70*/  STG.E desc[UR4][R10.64+0x4], R7 ;  /* 0x000004070a007986 */ /* 0x0001e8000c101904 */
[----:B------:R0:W-:Y:S04]  /*0e80*/  STG.E.64 desc[UR4][R10.64+0x8], R4 ;  /* 0x000008040a007986 */ /* 0x0001e8000c101b04 */
[----:B------:R0:W-:Y:S01]  /*0e90*/  STG.E.64 desc[UR4][R10.64+0x10], R2 ;  /* 0x000010020a007986 */ /* 0x0001e2000c101b04 */
[----:B------:R-:W-:Y:S05]  /*0ea0*/  @!P0 BRA `(.L_x_6) ;  /* 0xfffffff000f48947 */ /* 0x000fea000383ffff */
.L_x_3:
[----:B------:R-:W-:Y:S05]  /*0eb0*/  BSYNC.RECONVERGENT B1 ;  /* 0x0000000000017941 */ /* 0x000fea0003800200 */
.L_x_2:
[C---:B------:R-:W-:Y:S01]  /*0ec0*/  ISETP.GT.U32.AND P0, PT, R13.reuse, 0x3, PT ;  /* 0x000000030d00780c */ /* 0x040fe20003f04070 */
[----:B------:R-:W-:Y:S01]  /*0ed0*/  VIADD R6, R6, 0x1 ;  /* 0x0000000106067836 */ /* 0x000fe20000000000 */
[--C-:B------:R-:W-:Y:S02]  /*0ee0*/  SHF.R.U64 R13, R13, 0x2, R0.reuse ;  /* 0x000000020d0d7819 */ /* 0x100fe40000001200 */
[----:B------:R-:W-:Y:S02]  /*0ef0*/  ISETP.GT.U32.AND.EX P0, PT, R0, RZ, PT, P0 ;  /* 0x000000ff0000720c */ /* 0x000fe40003f04100 */
[----:B------:R-:W-:-:S11]  /*0f00*/  SHF.R.U32.HI R0, RZ, 0x2, R0 ;  /* 0x00000002ff007819 */ /* 0x000fd60000011600 */
[----:B------:R-:W-:Y:S05]  /*0f10*/  @P0 BRA `(.L_x_7) ;  /* 0xfffffff000b80947 */ /* 0x000fea000383ffff */
.L_x_1:
[----:B------:R-:W-:Y:S05]  /*0f20*/  BSYNC.RECONVERGENT B0 ;  /* 0x0000000000007941 */ /* 0x000fea0003800200 */
.L_x_0:
[----:B0-----:R-:W0:Y:S01]  /*0f30*/  LDC.64 R8, c[0x0][0x3a0] ;  /* 0x0000e800ff087b82 */ /* 0x001e220000000a00 */
[----:B------:R-:W-:Y:S01]  /*0f40*/  SHF.R.U32.HI R0, RZ, 0x2, R7 ;  /* 0x00000002ff007819 */ /* 0x000fe20000011607 */
[----:B------:R-:W-:Y:S01]  /*0f50*/  IMAD.SHL.U32 R6, R3, 0x10, RZ ;  /* 0x0000001003067824 */ /* 0x000fe200078e00ff */
[----:B------:R-:W-:Y:S01]  /*0f60*/  BSSY.RECONVERGENT B0, `(.L_x_8) ;  /* 0x0000046000007945 */ /* 0x000fe20003800200 */
[----:B------:R-:W-:Y:S01]  /*0f70*/  IMAD.MOV.U32 R10, RZ, RZ, 0x2f800000 ;  /* 0x2f800000ff0a7424 */ /* 0x000fe200078e00ff */
[----:B------:R-:W-:Y:S02]  /*0f80*/  LOP3.LUT R7, R0, R7, RZ, 0x3c, !PT ;  /* 0x0000000700077212 */ /* 0x000fe400078e3cff */
[----:B0-----:R-:W-:Y:S02]  /*0f90*/  LOP3.LUT R8, R8, 0xaad26b49, RZ, 0x3c, !PT ;  /* 0xaad26b4908087812 */ /* 0x001fe400078e3cff */
[----:B------:R-:W-:-:S03]  /*0fa0*/  LOP3.LUT R9, R9, 0xf7dcefdd, RZ, 0x3c, !PT ;  /* 0xf7dcefdd09097812 */ /* 0x000fc600078e3cff */
[----:B------:R-:W-:Y:S02]  /*0fb0*/  IMAD R0, R8, 0x4182bed5, RZ ;  /* 0x4182bed508007824 */ /* 0x000fe400078e02ff */
[----:B------:R-:W-:Y:S02]  /*0fc0*/  IMAD R9, R9, -0x658354e5, RZ ;  /* 0x9a7cab1b09097824 */ /* 0x000fe400078e02ff */
[----:B------:R-:W-:Y:S02]  /*0fd0*/  IMAD.SHL.U32 R8, R7, 0x2, RZ ;  /* 0x0000000207087824 */ /* 0x000fe400078e00ff */
[----:B------:R-:W-:-:S03]  /*0fe0*/  IMAD.IADD R0, R0, 0x1, R9 ;  /* 0x0000000100007824 */ /* 0x000fc600078e0209 */
[----:B------:R-:W-:Y:S01]  /*0ff0*/  LOP3.LUT R6, R7, R8, R6, 0x96, !PT ;  /* 0x0000000807067212 */ /* 0x000fe200078e9606 */
[----:B------:R-:W-:Y:S02]  /*1000*/  VIADD R7, R0, 0x64f0c9 ;  /* 0x0064f0c900077836 */ /* 0x000fe40000000000 */
[----:B------:R-:W-:Y:S01]  /*1010*/  IMAD.MOV.U32 R8, RZ, RZ, 0x3e055027 ;  /* 0x3e055027ff087424 */ /* 0x000fe200078e00ff */
[----:B------:R-:W-:-:S04]  /*1020*/  LOP3.LUT R6, R6, R3, RZ, 0x3c, !PT ;  /* 0x0000000306067212 */ /* 0x000fc800078e3cff */
[----:B------:R-:W-:-:S04]  /*1030*/  IADD3 R7, PT, PT, R7, 0x587c5, R6 ;  /* 0x000587c507077810 */ /* 0x000fc80007ffe006 */
[----:B------:R-:W-:-:S05]  /*1040*/  I2FP.F32.U32 R7, R7 ;  /* 0x0000000700077245 */ /* 0x000fca0000201000 */
[----:B------:R-:W-:-:S05]  /*1050*/  FFMA R10, R7, R10, 1.1641532182693481445e-10 ;  /* 0x2f000000070a7423 */ /* 0x000fca000000000a */
[----:B------:R-:W-:-:S04]  /*1060*/  FSETP.GEU.AND P0, PT, R10, 1.175494350822287508e-38, PT ;  /* 0x008000000a00780b */ /* 0x000fc80003f0e000 */
[----:B------:R-:W-:-:S09]  /*1070*/  FSEL R13, RZ, -23, P0 ;  /* 0xc1b80000ff0d7808 */ /* 0x000fd20000000000 */
[----:B------:R-:W-:-:S04]  /*1080*/  @!P0 FMUL R10, R10, 8388608 ;  /* 0x4b0000000a0a8820 */ /* 0x000fc80000400000 */
[C---:B------:R-:W-:Y:S01]  /*1090*/  VIADD R7, R10.reuse, 0xc0d55555 ;  /* 0xc0d555550a077836 */ /* 0x040fe20000000000 */
[----:B------:R-:W-:-:S04]  /*10a0*/  ISETP.GT.U32.AND P0, PT, R10, 0x7f7fffff, PT ;  /* 0x7f7fffff0a00780c */ /* 0x000fc80003f04070 */
[----:B------:R-:W-:-:S05]  /*10b0*/  LOP3.LUT R11, R7, 0xff800000, RZ, 0xc0, !PT ;  /* 0xff800000070b7812 */ /* 0x000fca00078ec0ff */
[----:B------:R-:W-:-:S04]  /*10c0*/  IMAD.IADD R7, R10, 0x1, -R11 ;  /* 0x000000010a077824 */ /* 0x000fc800078e0a0b */
[----:B------:R-:W-:Y:S01]  /*10d0*/  FADD R15, R7, -1 ;  /* 0xbf800000070f7421 */ /* 0x000fe20000000000 */
[----:B------:R-:W-:-:S03]  /*10e0*/  SHF.R.U32.HI R7, RZ, 0x2, R4 ;  /* 0x00000002ff077819 */ /* 0x000fc60000011604 */
[----:B------:R-:W-:Y:S01]  /*10f0*/  FFMA R8, R15, -R8, 0.14084610342979431152 ;  /* 0x3e1039f60f087423 */ /* 0x000fe20000000808 */
[----:B------:R-:W-:-:S03]  /*1100*/  LOP3.LUT R7, R7, R4, RZ, 0x3c, !PT ;  /* 0x0000000407077212 */ /* 0x000fc600078e3cff */
[----:B------:R-:W-:-:S04]  /*1110*/  FFMA R8, R15, R8, -0.12148627638816833496 ;  /* 0xbdf8cdcc0f087423 */ /* 0x000fc80000000008 */
[----:B------:R-:W-:-:S04]  /*1120*/  FFMA R8, R15, R8, 0.13980610668659210205 ;  /* 0x3e0f29550f087423 */ /* 0x000fc80000000008 */
[----:B------:R-:W-:-:S04]  /*1130*/  FFMA R8, R15, R8, -0.16684235632419586182 ;  /* 0xbe2ad8b90f087423 */ /* 0x000fc80000000008 */
[C---:B------:R-:W-:Y:S02]  /*1140*/  FFMA R14, R15.reuse, R8, 0.20012299716472625732 ;  /* 0x3e4ced0b0f0e7423 */ /* 0x040fe40000000008 */
[----:B------:R-:W0:Y:S02]  /*1150*/  LDC.64 R8, c[0x0][0x398] ;  /* 0x0000e600ff087b82 */ /* 0x000e240000000a00 */
[----:B------:R-:W-:-:S04]  /*1160*/  FFMA R14, R15, R14, -0.24999669194221496582 ;  /* 0xbe7fff220f0e7423 */ /* 0x000fc8000000000e */
[----:B------:R-:W-:-:S04]  /*1170*/  FFMA R14, R15, R14, 0.33333182334899902344 ;  /* 0x3eaaaa780f0e7423 */ /* 0x000fc8000000000e */
[----:B------:R-:W-:Y:S01]  /*1180*/  FFMA R4, R15, R14, -0.5 ;  /* 0xbf0000000f047423 */ /* 0x000fe2000000000e */
[----:B------:R-:W-:Y:S01]  /*1190*/  I2FP.F32.S32 R14, R11 ;  /* 0x0000000b000e7245 */ /* 0x000fe20000201400 */
[----:B------:R-:W-:Y:S02]  /*11a0*/  IMAD.SHL.U32 R11, R7, 0x2, RZ ;  /* 0x00000002070b7824 */ /* 0x000fe400078e00ff */
[C---:B------:R-:W-:Y:S01]  /*11b0*/  FMUL R16, R15.reuse, R4 ;  /* 0x000000040f107220 */ /* 0x040fe20000400000 */
[----:B------:R-:W-:Y:S02]  /*11c0*/  IMAD.SHL.U32 R4, R6, 0x10, RZ ;  /* 0x0000001006047824 */ /* 0x000fe400078e00ff */
[----:B------:R-:W-:Y:S01]  /*11d0*/  FFMA R13, R14, 1.1920928955078125e-07, R13 ;  /* 0x340000000e0d7823 */ /* 0x000fe2000000000d */
[----:B------:R-:W-:Y:S02]  /*11e0*/  FFMA R16, R15, R16, R15 ;  /* 0x000000100f107223 */ /* 0x000fe4000000000f */
[----:B------:R-:W-:Y:S01]  /*11f0*/  LOP3.LUT R7, R7, R11, R4, 0x96, !PT ;  /* 0x0000000b07077212 */ /* 0x000fe200078e9604 */
[----:B------:R-:W-:-:S02]  /*1200*/  IMAD.MOV.U32 R11, RZ, RZ, 0x7f800000 ;  /* 0x7f800000ff0b7424 */ /* 0x000fc400078e00ff */
[----:B------:R-:W-:Y:S01]  /*1210*/  FFMA R13, R13, 0.69314718246459960938, R16 ;  /* 0x3f3172180d0d7823 */ /* 0x000fe20000000010 */
[----:B------:R-:W-:Y:S01]  /*1220*/  VIADD R4, R0, 0x700053 ;  /* 0x0070005300047836 */ /* 0x000fe20000000000 */
[----:B------:R-:W-:Y:S01]  /*1230*/  LOP3.LUT R7, R7, R6, RZ, 0x3c, !PT ;  /* 0x0000000607077212 */ /* 0x000fe200078e3cff */
[C---:B------:R-:W-:Y:S01]  /*1240*/  @P0 FFMA R13, R10.reuse, R11, +INF ;  /* 0x7f8000000a0d0423 */ /* 0x040fe2000000000b */
[----:B------:R-:W-:Y:S01]  /*1250*/  FSETP.NEU.AND P0, PT, R10, RZ, PT ;  /* 0x000000ff0a00720b */ /* 0x000fe20003f0d000 */
[----:B0-----:R-:W-:-:S04]  /*1260*/  IMAD.WIDE R8, R12, 0x30, R8 ;  /* 0x000000300c087825 */ /* 0x001fc800078e0208 */
[----:B------:R-:W-:Y:S01]  /*1270*/  FMUL R13, R13, -2 ;  /* 0xc00000000d0d7820 */ /* 0x000fe20000400000 */
[----:B------:R-:W-:Y:S01]  /*1280*/  IMAD.IADD R0, R7, 0x1, R4 ;  /* 0x0000000107007824 */ /* 0x000fe200078e0204 */
[----:B------:R-:W-:Y:S03]  /*1290*/  STG.E.64 desc[UR4][R8.64+0x10], R6 ;  /* 0x0000100608007986 */ /* 0x000fe6000c101b04 */
[----:B------:R-:W-:Y:S01]  /*12a0*/  FSEL R13, R13, +INF , P0 ;  /* 0x7f8000000d0d7808 */ /* 0x000fe20000000000 */
[----:B------:R-:W-:Y:S01]  /*12b0*/  STG.E.64 desc[UR4][R8.64], R4 ;  /* 0x0000000408007986 */ /* 0x000fe2000c101b04 */
[----:B------:R-:W-:Y:S02]  /*12c0*/  I2FP.F32.U32 R0, R0 ;  /* 0x0000000000007245 */ /* 0x000fe40000201000 */
[----:B------:R0:W1:Y:S01]  /*12d0*/  MUFU.RSQ R14, R13 ;  /* 0x0000000d000e7308 */ /* 0x0000620000001400 */
[----:B------:R-:W-:Y:S01]  /*12e0*/  VIADD R10, R13, 0xf3000000 ;  /* 0xf30000000d0a7836 */ /* 0x000fe20000000000 */
[----:B------:R-:W-:Y:S04]  /*12f0*/  STG.E.64 desc[UR4][R8.64+0x28], RZ ;  /* 0x000028ff08007986 */ /* 0x000fe8000c101b04 */
[----:B------:R-:W-:Y:S01]  /*1300*/  ISETP.GT.U32.AND P0, PT, R10, 0x727fffff, PT ;  /* 0x727fffff0a00780c */ /* 0x000fe20003f04070 */
[----:B------:R2:W-:Y:S02]  /*1310*/  STG.E.64 desc[UR4][R8.64+0x8], R2 ;  /* 0x0000080208007986 */ /* 0x0005e4000c101b04 */
[----:B--2---:R-:W-:-:S04]  /*1320*/  IMAD.MOV.U32 R3, RZ, RZ, 0x30c90fdb ;  /* 0x30c90fdbff037424 */ /* 0x004fc800078e00ff */
[----:B------:R-:W-:-:S06]  /*1330*/  FFMA R10, R0, R3, 7.314590599882819788e-10 ;  /* 0x30490fdb000a7423 */ /* 0x000fcc0000000003 */
[----:B01----:R-:W-:Y:S05]  /*1340*/  @!P0 BRA `(.L_x_9) ;  /* 0x00000000000c8947 */ /* 0x003fea0003800000 */
[----:B------:R-:W-:-:S07]  /*1350*/  MOV R7, 0x1370 ;  /* 0x0000137000077802 */ /* 0x000fce0000000f00 */
[----:B------:R-:W-:Y:S05]  /*1360*/  CALL.REL.NOINC `($__internal_0_$__cuda_sm20_sqrt_rn_f32_slowpath) ;  /* 0x0000000000647944 */ /* 0x000fea0003c00000 */
[----:B------:R-:W-:Y:S05]  /*1370*/  BRA `(.L_x_10) ;  /* 0x0000000000107947 */ /* 0x000fea0003800000 */
.L_x_9:
[----:B------:R-:W-:Y:S01]  /*1380*/  FMUL.FTZ R0, R13, R14 ;  /* 0x0000000e0d007220 */ /* 0x000fe20000410000 */
[----:B------:R-:W-:-:S03]  /*1390*/  FMUL.FTZ R2, R14, 0.5 ;  /* 0x3f0000000e027820 */ /* 0x000fc60000410000 */
[----:B------:R-:W-:-:S04]  /*13a0*/  FFMA R3, -R0, R0, R13 ;  /* 0x0000000000037223 */ /* 0x000fc8000000010d */
[----:B------:R-:W-:-:S07]  /*13b0*/  FFMA R0, R3, R2, R0 ;  /* 0x0000000203007223 */ /* 0x000fce0000000000 */
.L_x_10:
[----:B------:R-:W-:Y:S05]  /*13c0*/  BSYNC.RECONVERGENT B0 ;  /* 0x0000000000007941 */ /* 0x000fea0003800200 */
.L_x_8:
[----:B------:R-:W-:Y:S01]  /*13d0*/  FMUL.RZ R6, R10, 0.15915493667125701904 ;  /* 0x3e22f9830a067820 */ /* 0x000fe2000040c000 */
[----:B------:R-:W0:Y:S01]  /*13e0*/  LDC.64 R14, c[0x0][0x380] ;  /* 0x0000e000ff0e7b82 */ /* 0x000e220000000a00 */
[----:B------:R-:W1:Y:S02]  /*13f0*/  LDCU UR6, c[0x0][0x390] ;  /* 0x00007200ff0677ac */ /* 0x000e640008000800 */
[----:B------:R-:W2:Y:S05]  /*1400*/  MUFU.SIN R3, R6 ;  /* 0x0000000600037308 */ /* 0x000eaa0000000400 */
[----:B------:R-:W3:Y:S03]  /*1410*/  LDC.64 R10, c[0x0][0x388] ;  /* 0x0000e200ff0a7b82 */ /* 0x000ee60000000a00 */
[----:B------:R-:W4:Y:S01]  /*1420*/  MUFU.COS R5, R6 ;  /* 0x0000000600057308 */ /* 0x000f220000000000 */
[----:B--2---:R-:W-:Y:S01]  /*1430*/  FMUL R3, R3, R0 ;  /* 0x0000000003037220 */ /* 0x004fe20000400000 */
[----:B0-----:R-:W-:Y:S01]  /*1440*/  LEA R2, P0, R12, R14, 0x2 ;  /* 0x0000000e0c027211 */ /* 0x001fe200078010ff */
[----:B----4-:R-:W-:-:S02]  /*1450*/  FMUL R5, R5, R0 ;  /* 0x0000000005057220 */ /* 0x010fc40000400000 */
[----:B---3--:R-:W-:Y:S01]  /*1460*/  FFMA R4, R3, R11, R10 ;  /* 0x0000000b03047223 */ /* 0x008fe2000000000a */
[----:B------:R-:W-:Y:S01]  /*1470*/  SHF.R.S32.HI R3, RZ, 0x1f, R12 ;  /* 0x0000001fff037819 */ /* 0x000fe2000001140c */
[----:B------:R-:W-:Y:S01]  /*1480*/  IMAD.MOV.U32 R10, RZ, RZ, 0x1 ;  /* 0x00000001ff0a7424 */ /* 0x000fe200078e00ff */
[----:B------:R-:W-:Y:S01]  /*1490*/  STG.E desc[UR4][R8.64+0x20], R5 ;  /* 0x0000200508007986 */ /* 0x000fe2000c101904 */
[----:B------:R-:W-:Y:S01]  /*14a0*/  IMAD.MOV.U32 R11, RZ, RZ, RZ ;  /* 0x000000ffff0b7224 */ /* 0x000fe200078e00ff */
[----:B------:R-:W-:Y:S01]  /*14b0*/  LEA.HI.X R3, R12, R15, R3, 0x2, P0 ;  /* 0x0000000f0c037211 */ /* 0x000fe200000f1403 */
[----:B-1----:R-:W-:-:S03]  /*14c0*/  FMUL R7, R4, UR6 ;  /* 0x0000000604077c20 */ /* 0x002fc60008400000 */
[----:B------:R-:W-:Y:S04]  /*14d0*/  STG.E.64 desc[UR4][R8.64+0x18], R10 ;  /* 0x0000180a08007986 */ /* 0x000fe8000c101b04 */
[----:B------:R-:W-:Y:S01]  /*14e0*/  STG.E desc[UR4][R2.64], R7 ;  /* 0x0000000702007986 */ /* 0x000fe2000c101904 */
[----:B------:R-:W-:Y:S05]  /*14f0*/  EXIT ;  /* 0x000000000000794d */ /* 0x000fea0003800000 */
        .weak           $__internal_0_$__cuda_sm20_sqrt_rn_f32_slowpath
        .type           $__internal_0_$__cuda_sm20_sqrt_rn_f32_slowpath,@function
        .size           $__internal_0_$__cuda_sm20_sqrt_rn_f32_slowpath,(.L_x_13 - $__internal_0_$__cuda_sm20_sqrt_rn_f32_slowpath)
$__internal_0_$__cuda_sm20_sqrt_rn_f32_slowpath:
[----:B------:R-:W-:-:S13]  /*1500*/  LOP3.LUT P0, RZ, R13, 0x7fffffff, RZ, 0xc0, !PT ;  /* 0x7fffffff0dff7812 */ /* 0x000fda000780c0ff */
[----:B------:R-:W-:Y:S01]  /*1510*/  @!P0 IMAD.MOV.U32 R2, RZ, RZ, R13 ;  /* 0x000000ffff028224 */ /* 0x000fe200078e000d */
[----:B------:R-:W-:Y:S06]  /*1520*/  @!P0 BRA `(.L_x_11) ;  /* 0x0000000000448947 */ /* 0x000fec0003800000 */
[----:B------:R-:W-:Y:S01]  /*1530*/  FSETP.GEU.FTZ.AND P0, PT, R13, RZ, PT ;  /* 0x000000ff0d00720b */ /* 0x000fe20003f1e000 */
[----:B------:R-:W-:-:S12]  /*1540*/  IMAD.MOV.U32 R0, RZ, RZ, R13 ;  /* 0x000000ffff007224 */ /* 0x000fd800078e000d */
[----:B------:R-:W-:Y:S01]  /*1550*/  @!P0 IMAD.MOV.U32 R2, RZ, RZ, 0x7fffffff ;  /* 0x7fffffffff028424 */ /* 0x000fe200078e00ff */
[----:B------:R-:W-:Y:S06]  /*1560*/  @!P0 BRA `(.L_x_11) ;  /* 0x0000000000348947 */ /* 0x000fec0003800000 */
[----:B------:R-:W-:-:S13]  /*1570*/  FSETP.GTU.FTZ.AND P0, PT, |R0|, +INF , PT ;  /* 0x7f8000000000780b */ /* 0x000fda0003f1c200 */
[----:B------:R-:W-:Y:S01]  /*1580*/  @P0 FADD.FTZ R2, R0, 1 ;  /* 0x3f80000000020421 */ /* 0x000fe20000010000 */
[----:B------:R-:W-:Y:S06]  /*1590*/  @P0 BRA `(.L_x_11) ;  /* 0x0000000000280947 */ /* 0x000fec0003800000 */
[----:B------:R-:W-:-:S13]  /*15a0*/  FSETP.NEU.FTZ.AND P0, PT, |R0|, +INF , PT ;  /* 0x7f8000000000780b */ /* 0x000fda0003f1d200 */
[----:B------:R-:W-:-:S04]  /*15b0*/  @P0 FFMA R3, R0, 1.84467440737095516160e+19, RZ ;  /* 0x5f80000000030823 */ /* 0x000fc800000000ff */
[----:B------:R-:W0:Y:S02]  /*15c0*/  @P0 MUFU.RSQ R2, R3 ;  /* 0x0000000300020308 */ /* 0x000e240000001400 */
[----:B0-----:R-:W-:Y:S01]  /*15d0*/  @P0 FMUL.FTZ R4, R3, R2 ;  /* 0x0000000203040220 */ /* 0x001fe20000410000 */
[----:B------:R-:W-:Y:S01]  /*15e0*/  @P0 FMUL.FTZ R6, R2, 0.5 ;  /* 0x3f00000002060820 */ /* 0x000fe20000410000 */
[----:B------:R-:W-:Y:S02]  /*15f0*/  @!P0 IMAD.MOV.U32 R2, RZ, RZ, R0 ;  /* 0x000000ffff028224 */ /* 0x000fe400078e0000 */
[----:B------:R-:W-:-:S04]  /*1600*/  @P0 FADD.FTZ R5, -R4, -RZ ;  /* 0x800000ff04050221 */ /* 0x000fc80000010100 */
[----:B------:R-:W-:-:S04]  /*1610*/  @P0 FFMA R5, R4, R5, R3 ;  /* 0x0000000504050223 */ /* 0x000fc80000000003 */
[----:B------:R-:W-:-:S04]  /*1620*/  @P0 FFMA R5, R5, R6, R4 ;  /* 0x0000000605050223 */ /* 0x000fc80000000004 */
[----:B------:R-:W-:-:S07]  /*1630*/  @P0 FMUL.FTZ R2, R5, 2.3283064365386962891e-10 ;  /* 0x2f80000005020820 */ /* 0x000fce0000410000 */
.L_x_11:
[----:B------:R-:W-:Y:S02]  /*1640*/  IMAD.MOV.U32 R0, RZ, RZ, R2 ;  /* 0x000000ffff007224 */ /* 0x000fe400078e0002 */
[----:B------:R-:W-:Y:S02]  /*1650*/  IMAD.MOV.U32 R2, RZ, RZ, R7 ;  /* 0x000000ffff027224 */ /* 0x000fe400078e0007 */
[----:B------:R-:W-:-:S04]  /*1660*/  IMAD.MOV.U32 R3, RZ, RZ, 0x0 ;  /* 0x00000000ff037424 */ /* 0x000fc800078e00ff */
[----:B------:R-:W-:Y:S05]  /*1670*/  RET.REL.NODEC R2 `(_Z22initialize_norm_kernelPffffiP17curandStateXORWOWm) ;  /* 0xffffffe802607950 */ /* 0x000fea0003c3ffff */
.L_x_12:
[----:B------:R-:W-:-:S00]  /*1680*/  BRA `(.L_x_12) ;  /* 0xfffffffc00fc7947 */ /* 0x000fc0000383ffff */
[----:B------:R-:W-:-:S00]  /*1690*/  NOP ;  /* 0x0000000000007918 */ /* 0x000fc00000000000 */
        /* <DEDUP_REMOVED lines=14> */
.L_x_13:


//--------------------- .nv.global.init           --------------------------
	.section	.nv.global.init,"aw",@progbits
	.align	4
.nv.global.init:
	.type		mrg32k3aM1SubSeq,@object
	.size		mrg32k3aM1SubSeq,(mrg32k3aM2SubSeq - mrg32k3aM1SubSeq)
mrg32k3aM1SubSeq:
        /*0000*/ 	.byte	0x0b, 0xcc, 0xee, 0x04, 0x73, 0x29, 0x8b, 0x6f, 0xf6, 0x53, 0x03, 0xf6, 0x23, 0xf6, 0xea, 0xda
        /* <DEDUP_REMOVED lines=125> */
	.type		mrg32k3aM2SubSeq,@object
	.size		mrg32k3aM2SubSeq,(mrg32k3aM1 - mrg32k3aM2SubSeq)
mrg32k3aM2SubSeq:
        /* <DEDUP_REMOVED lines=126> */
	.type		mrg32k3aM1,@object
	.size		mrg32k3aM1,(mrg32k3aM1Seq - mrg32k3aM1)
mrg32k3aM1:
        /* <DEDUP_REMOVED lines=144> */
	.type		mrg32k3aM1Seq,@object
	.size		mrg32k3aM1Seq,(mrg32k3aM2 - mrg32k3aM1Seq)
mrg32k3aM1Seq:
        /* <DEDUP_REMOVED lines=144> */
	.type		mrg32k3aM2,@object
	.size		mrg32k3aM2,(mrg32k3aM2Seq - mrg32k3aM2)
mrg32k3aM2:
        /* <DEDUP_REMOVED lines=144> */
	.type		mrg32k3aM2Seq,@object
	.size		mrg32k3aM2Seq,(precalc_xorwow_matrix - mrg32k3aM2Seq)
mrg32k3aM2Seq:
        /* <DEDUP_REMOVED lines=144> */
	.type		precalc_xorwow_matrix,@object
	.size		precalc_xorwow_matrix,(precalc_xorwow_offset_matrix - precalc_xorwow_matrix)
precalc_xorwow_matrix:
        /* <DEDUP_REMOVED lines=6400> */
	.type		precalc_xorwow_offset_matrix,@object
	.size		precalc_xorwow_offset_matrix,(.L_1 - precalc_xorwow_offset_matrix)
precalc_xorwow_offset_matrix:
        /* <DEDUP_REMOVED lines=6400> */
.L_1:


//--------------------- .nv.shared.reserved.0     --------------------------
	.section	.nv.shared.reserved.0,"aw",@nobits
	.weak		__nv_reservedSMEM_offset_0_alias
	.size		__nv_reservedSMEM_offset_0_alias, 0, 64
	.other		__nv_reservedSMEM_offset_0_alias,@"STO_CUDA_RESERVED_SHARED STV_DEFAULT"
__nv_reservedSMEM_offset_0_alias:
	.zero		0
	.zero		64


//--------------------- .nv.constant0._Z22initialize_norm_kernelPffffiP17curandStateXORWOWm --------------------------
	.section	.nv.constant0._Z22initialize_norm_kernelPffffiP17curandStateXORWOWm,"a",@progbits
	.sectionflags	@""
	.align	4
.nv.constant0._Z22initialize_norm_kernelPffffiP17curandStateXORWOWm:
	.zero		936


//--------------------- SYMBOLS --------------------------

	.type		.nv.reservedSmem.offset0,@object
	.size		.nv.reservedSmem.offset0,0x4
